//
// Generated by NVIDIA NVVM Compiler
//
// Compiler Build ID: CL-36424714
// Cuda compilation tools, release 13.0, V13.0.88
// Based on NVVM 20.0.0
//

.version 9.0
.target sm_100
.address_size 64

	// .globl	_Z15transposeKernelPfS_ii

.visible .entry _Z15transposeKernelPfS_ii(
	.param .u64 .ptr .align 1 _Z15transposeKernelPfS_ii_param_0,
	.param .u64 .ptr .align 1 _Z15transposeKernelPfS_ii_param_1,
	.param .u32 _Z15transposeKernelPfS_ii_param_2,
	.param .u32 _Z15transposeKernelPfS_ii_param_3
)
{
	.reg .pred 	%p<4>;
	.reg .b32 	%r<15>;
	.reg .b32 	%f<2>;
	.reg .b64 	%rd<9>;

	ld.param.u64 	%rd1, [_Z15transposeKernelPfS_ii_param_0];
	ld.param.u64 	%rd2, [_Z15transposeKernelPfS_ii_param_1];
	ld.param.u32 	%r3, [_Z15transposeKernelPfS_ii_param_2];
	ld.param.u32 	%r5, [_Z15transposeKernelPfS_ii_param_3];
	mov.u32 	%r6, %ctaid.x;
	mov.u32 	%r7, %ntid.x;
	mov.u32 	%r8, %tid.x;
	mad.lo.s32 	%r1, %r6, %r7, %r8;
	mov.u32 	%r9, %ctaid.y;
	mov.u32 	%r10, %ntid.y;
	mov.u32 	%r11, %tid.y;
	mad.lo.s32 	%r12, %r9, %r10, %r11;
	setp.ge.s32 	%p1, %r1, %r3;
	setp.ge.s32 	%p2, %r12, %r5;
	or.pred  	%p3, %p1, %p2;
	@%p3 bra 	$L__BB0_2;
	cvta.to.global.u64 	%rd3, %rd1;
	cvta.to.global.u64 	%rd4, %rd2;
	mad.lo.s32 	%r13, %r3, %r12, %r1;
	mad.lo.s32 	%r14, %r5, %r1, %r12;
	mul.wide.s32 	%rd5, %r13, 4;
	add.s64 	%rd6, %rd3, %rd5;
	ld.global.f32 	%f1, [%rd6];
	mul.wide.s32 	%rd7, %r14, 4;
	add.s64 	%rd8, %rd4, %rd7;
	st.global.f32 	[%rd8], %f1;
$L__BB0_2:
	ret;

}
	// .globl	_Z10gemmKernelPKfS0_Pfiii
.visible .entry _Z10gemmKernelPKfS0_Pfiii(
	.param .u64 .ptr .align 1 _Z10gemmKernelPKfS0_Pfiii_param_0,
	.param .u64 .ptr .align 1 _Z10gemmKernelPKfS0_Pfiii_param_1,
	.param .u64 .ptr .align 1 _Z10gemmKernelPKfS0_Pfiii_param_2,
	.param .u32 _Z10gemmKernelPKfS0_Pfiii_param_3,
	.param .u32 _Z10gemmKernelPKfS0_Pfiii_param_4,
	.param .u32 _Z10gemmKernelPKfS0_Pfiii_param_5
)
{
	.reg .pred 	%p<13>;
	.reg .b32 	%r<41>;
	.reg .b32 	%f<68>;
	.reg .b64 	%rd<53>;

	ld.param.u64 	%rd7, [_Z10gemmKernelPKfS0_Pfiii_param_0];
	ld.param.u64 	%rd8, [_Z10gemmKernelPKfS0_Pfiii_param_1];
	ld.param.u64 	%rd6, [_Z10gemmKernelPKfS0_Pfiii_param_2];
	ld.param.u32 	%r20, [_Z10gemmKernelPKfS0_Pfiii_param_3];
	ld.param.u32 	%r18, [_Z10gemmKernelPKfS0_Pfiii_param_4];
	ld.param.u32 	%r19, [_Z10gemmKernelPKfS0_Pfiii_param_5];
	cvta.to.global.u64 	%rd1, %rd8;
	cvta.to.global.u64 	%rd2, %rd7;
	mov.u32 	%r21, %ctaid.y;
	mov.u32 	%r22, %ntid.y;
	mov.u32 	%r23, %tid.y;
	mad.lo.s32 	%r1, %r21, %r22, %r23;
	mov.u32 	%r24, %ctaid.x;
	mov.u32 	%r25, %ntid.x;
	mov.u32 	%r26, %tid.x;
	mad.lo.s32 	%r2, %r24, %r25, %r26;
	setp.ge.s32 	%p1, %r1, %r20;
	setp.ge.s32 	%p2, %r2, %r18;
	or.pred  	%p3, %p1, %p2;
	@%p3 bra 	$L__BB1_14;
	setp.lt.s32 	%p4, %r19, 1;
	mov.f32 	%f67, 0f00000000;
	@%p4 bra 	$L__BB1_13;
	mul.lo.s32 	%r3, %r19, %r1;
	and.b32  	%r4, %r19, 7;
	setp.lt.u32 	%p5, %r19, 8;
	mov.f32 	%f67, 0f00000000;
	mov.b32 	%r39, 0;
	@%p5 bra 	$L__BB1_5;
	and.b32  	%r39, %r19, 2147483640;
	neg.s32 	%r37, %r39;
	shl.b32 	%r7, %r18, 3;
	mul.wide.u32 	%rd9, %r3, 4;
	add.s64 	%rd10, %rd9, %rd2;
	add.s64 	%rd52, %rd10, 16;
	mov.f32 	%f67, 0f00000000;
	mul.wide.s32 	%rd13, %r18, 4;
	mov.u32 	%r36, %r2;
$L__BB1_4:
	.pragma "nounroll";
	ld.global.f32 	%f17, [%rd52+-16];
	mul.wide.s32 	%rd11, %r36, 4;
	add.s64 	%rd12, %rd1, %rd11;
	ld.global.f32 	%f18, [%rd12];
	fma.rn.f32 	%f19, %f17, %f18, %f67;
	ld.global.f32 	%f20, [%rd52+-12];
	add.s64 	%rd14, %rd12, %rd13;
	ld.global.f32 	%f21, [%rd14];
	fma.rn.f32 	%f22, %f20, %f21, %f19;
	ld.global.f32 	%f23, [%rd52+-8];
	add.s64 	%rd15, %rd14, %rd13;
	ld.global.f32 	%f24, [%rd15];
	fma.rn.f32 	%f25, %f23, %f24, %f22;
	ld.global.f32 	%f26, [%rd52+-4];
	add.s64 	%rd16, %rd15, %rd13;
	ld.global.f32 	%f27, [%rd16];
	fma.rn.f32 	%f28, %f26, %f27, %f25;
	ld.global.f32 	%f29, [%rd52];
	add.s64 	%rd17, %rd16, %rd13;
	ld.global.f32 	%f30, [%rd17];
	fma.rn.f32 	%f31, %f29, %f30, %f28;
	ld.global.f32 	%f32, [%rd52+4];
	add.s64 	%rd18, %rd17, %rd13;
	ld.global.f32 	%f33, [%rd18];
	fma.rn.f32 	%f34, %f32, %f33, %f31;
	ld.global.f32 	%f35, [%rd52+8];
	add.s64 	%rd19, %rd18, %rd13;
	ld.global.f32 	%f36, [%rd19];
	fma.rn.f32 	%f37, %f35, %f36, %f34;
	ld.global.f32 	%f38, [%rd52+12];
	add.s64 	%rd20, %rd19, %rd13;
	ld.global.f32 	%f39, [%rd20];
	fma.rn.f32 	%f67, %f38, %f39, %f37;
	add.s32 	%r37, %r37, 8;
	add.s32 	%r36, %r36, %r7;
	add.s64 	%rd52, %rd52, 32;
	setp.ne.s32 	%p6, %r37, 0;
	@%p6 bra 	$L__BB1_4;
$L__BB1_5:
	setp.eq.s32 	%p7, %r4, 0;
	@%p7 bra 	$L__BB1_13;
	and.b32  	%r13, %r19, 3;
	setp.lt.u32 	%p8, %r4, 4;
	@%p8 bra 	$L__BB1_8;
	add.s32 	%r28, %r39, %r3;
	mul.wide.u32 	%rd21, %r28, 4;
	add.s64 	%rd22, %rd2, %rd21;
	ld.global.f32 	%f41, [%rd22];
	mad.lo.s32 	%r29, %r39, %r18, %r2;
	mul.wide.s32 	%rd23, %r29, 4;
	add.s64 	%rd24, %rd1, %rd23;
	ld.global.f32 	%f42, [%rd24];
	fma.rn.f32 	%f43, %f41, %f42, %f67;
	cvt.u64.u32 	%rd25, %r3;
	cvt.u64.u32 	%rd26, %r39;
	add.s64 	%rd27, %rd26, %rd25;
	shl.b64 	%rd28, %rd27, 2;
	add.s64 	%rd29, %rd2, %rd28;
	ld.global.f32 	%f44, [%rd29+4];
	mul.wide.s32 	%rd30, %r18, 4;
	add.s64 	%rd31, %rd24, %rd30;
	ld.global.f32 	%f45, [%rd31];
	fma.rn.f32 	%f46, %f44, %f45, %f43;
	ld.global.f32 	%f47, [%rd29+8];
	add.s64 	%rd32, %rd31, %rd30;
	ld.global.f32 	%f48, [%rd32];
	fma.rn.f32 	%f49, %f47, %f48, %f46;
	ld.global.f32 	%f50, [%rd29+12];
	add.s64 	%rd33, %rd32, %rd30;
	ld.global.f32 	%f51, [%rd33];
	fma.rn.f32 	%f67, %f50, %f51, %f49;
	add.s32 	%r39, %r39, 4;
$L__BB1_8:
	setp.eq.s32 	%p9, %r13, 0;
	@%p9 bra 	$L__BB1_13;
	setp.eq.s32 	%p10, %r13, 1;
	@%p10 bra 	$L__BB1_11;
	add.s32 	%r30, %r39, %r3;
	mul.wide.u32 	%rd34, %r30, 4;
	add.s64 	%rd35, %rd2, %rd34;
	ld.global.f32 	%f53, [%rd35];
	mad.lo.s32 	%r31, %r39, %r18, %r2;
	mul.wide.s32 	%rd36, %r31, 4;
	add.s64 	%rd37, %rd1, %rd36;
	ld.global.f32 	%f54, [%rd37];
	fma.rn.f32 	%f55, %f53, %f54, %f67;
	cvt.u64.u32 	%rd38, %r3;
	cvt.u64.u32 	%rd39, %r39;
	add.s64 	%rd40, %rd39, %rd38;
	shl.b64 	%rd41, %rd40, 2;
	add.s64 	%rd42, %rd2, %rd41;
	ld.global.f32 	%f56, [%rd42+4];
	mul.wide.s32 	%rd43, %r18, 4;
	add.s64 	%rd44, %rd37, %rd43;
	ld.global.f32 	%f57, [%rd44];
	fma.rn.f32 	%f67, %f56, %f57, %f55;
	add.s32 	%r39, %r39, 2;
$L__BB1_11:
	and.b32  	%r32, %r19, 1;
	setp.eq.b32 	%p11, %r32, 1;
	not.pred 	%p12, %p11;
	@%p12 bra 	$L__BB1_13;
	add.s32 	%r33, %r39, %r3;
	mul.wide.u32 	%rd45, %r33, 4;
	add.s64 	%rd46, %rd2, %rd45;
	ld.global.f32 	%f58, [%rd46];
	mad.lo.s32 	%r34, %r39, %r18, %r2;
	mul.wide.s32 	%rd47, %r34, 4;
	add.s64 	%rd48, %rd1, %rd47;
	ld.global.f32 	%f59, [%rd48];
	fma.rn.f32 	%f67, %f58, %f59, %f67;
$L__BB1_13:
	mad.lo.s32 	%r35, %r18, %r1, %r2;
	cvta.to.global.u64 	%rd49, %rd6;
	mul.wide.s32 	%rd50, %r35, 4;
	add.s64 	%rd51, %rd49, %rd50;
	st.global.f32 	[%rd51], %f67;
$L__BB1_14:
	ret;

}
	// .globl	_Z29matrixMultiplyTransposeKernelPfS_S_iiii
.visible .entry _Z29matrixMultiplyTransposeKernelPfS_S_iiii(
	.param .u64 .ptr .align 1 _Z29matrixMultiplyTransposeKernelPfS_S_iiii_param_0,
	.param .u64 .ptr .align 1 _Z29matrixMultiplyTransposeKernelPfS_S_iiii_param_1,
	.param .u64 .ptr .align 1 _Z29matrixMultiplyTransposeKernelPfS_S_iiii_param_2,
	.param .u32 _Z29matrixMultiplyTransposeKernelPfS_S_iiii_param_3,
	.param .u32 _Z29matrixMultiplyTransposeKernelPfS_S_iiii_param_4,
	.param .u32 _Z29matrixMultiplyTransposeKernelPfS_S_iiii_param_5,
	.param .u32 _Z29matrixMultiplyTransposeKernelPfS_S_iiii_param_6
)
{
	.reg .pred 	%p<13>;
	.reg .b32 	%r<49>;
	.reg .b32 	%f<112>;
	.reg .b64 	%rd<43>;

	ld.param.u64 	%rd11, [_Z29matrixMultiplyTransposeKernelPfS_S_iiii_param_0];
	ld.param.u64 	%rd12, [_Z29matrixMultiplyTransposeKernelPfS_S_iiii_param_1];
	ld.param.u64 	%rd10, [_Z29matrixMultiplyTransposeKernelPfS_S_iiii_param_2];
	ld.param.u32 	%r28, [_Z29matrixMultiplyTransposeKernelPfS_S_iiii_param_3];
	ld.param.u32 	%r25, [_Z29matrixMultiplyTransposeKernelPfS_S_iiii_param_4];
	ld.param.u32 	%r26, [_Z29matrixMultiplyTransposeKernelPfS_S_iiii_param_5];
	ld.param.u32 	%r27, [_Z29matrixMultiplyTransposeKernelPfS_S_iiii_param_6];
	cvta.to.global.u64 	%rd1, %rd12;
	cvta.to.global.u64 	%rd2, %rd11;
	mov.u32 	%r29, %ctaid.y;
	mov.u32 	%r30, %ntid.y;
	mov.u32 	%r31, %tid.y;
	mad.lo.s32 	%r1, %r29, %r30, %r31;
	mov.u32 	%r32, %ctaid.x;
	mov.u32 	%r33, %ntid.x;
	mov.u32 	%r34, %tid.x;
	mad.lo.s32 	%r2, %r32, %r33, %r34;
	setp.ge.s32 	%p1, %r1, %r28;
	setp.ge.s32 	%p2, %r2, %r27;
	or.pred  	%p3, %p1, %p2;
	@%p3 bra 	$L__BB2_15;
	setp.lt.s32 	%p4, %r25, 1;
	mov.f32 	%f111, 0f00000000;
	@%p4 bra 	$L__BB2_14;
	mul.lo.s32 	%r3, %r25, %r1;
	mul.lo.s32 	%r4, %r26, %r2;
	and.b32  	%r5, %r25, 15;
	setp.lt.u32 	%p5, %r25, 16;
	mov.f32 	%f111, 0f00000000;
	mov.b32 	%r45, 0;
	@%p5 bra 	$L__BB2_5;
	and.b32  	%r45, %r25, 2147483632;
	neg.s32 	%r43, %r45;
	mul.wide.u32 	%rd13, %r3, 4;
	add.s64 	%rd14, %rd13, %rd2;
	add.s64 	%rd41, %rd14, 32;
	add.s64 	%rd4, %rd1, 32;
	mov.f32 	%f111, 0f00000000;
	mov.u32 	%r42, %r4;
$L__BB2_4:
	.pragma "nounroll";
	mul.wide.s32 	%rd15, %r42, 4;
	add.s64 	%rd16, %rd4, %rd15;
	ld.global.f32 	%f18, [%rd41+-32];
	ld.global.f32 	%f19, [%rd16+-32];
	fma.rn.f32 	%f20, %f18, %f19, %f111;
	ld.global.f32 	%f21, [%rd41+-28];
	ld.global.f32 	%f22, [%rd16+-28];
	fma.rn.f32 	%f23, %f21, %f22, %f20;
	ld.global.f32 	%f24, [%rd41+-24];
	ld.global.f32 	%f25, [%rd16+-24];
	fma.rn.f32 	%f26, %f24, %f25, %f23;
	ld.global.f32 	%f27, [%rd41+-20];
	ld.global.f32 	%f28, [%rd16+-20];
	fma.rn.f32 	%f29, %f27, %f28, %f26;
	ld.global.f32 	%f30, [%rd41+-16];
	ld.global.f32 	%f31, [%rd16+-16];
	fma.rn.f32 	%f32, %f30, %f31, %f29;
	ld.global.f32 	%f33, [%rd41+-12];
	ld.global.f32 	%f34, [%rd16+-12];
	fma.rn.f32 	%f35, %f33, %f34, %f32;
	ld.global.f32 	%f36, [%rd41+-8];
	ld.global.f32 	%f37, [%rd16+-8];
	fma.rn.f32 	%f38, %f36, %f37, %f35;
	ld.global.f32 	%f39, [%rd41+-4];
	ld.global.f32 	%f40, [%rd16+-4];
	fma.rn.f32 	%f41, %f39, %f40, %f38;
	ld.global.f32 	%f42, [%rd41];
	ld.global.f32 	%f43, [%rd16];
	fma.rn.f32 	%f44, %f42, %f43, %f41;
	ld.global.f32 	%f45, [%rd41+4];
	ld.global.f32 	%f46, [%rd16+4];
	fma.rn.f32 	%f47, %f45, %f46, %f44;
	ld.global.f32 	%f48, [%rd41+8];
	ld.global.f32 	%f49, [%rd16+8];
	fma.rn.f32 	%f50, %f48, %f49, %f47;
	ld.global.f32 	%f51, [%rd41+12];
	ld.global.f32 	%f52, [%rd16+12];
	fma.rn.f32 	%f53, %f51, %f52, %f50;
	ld.global.f32 	%f54, [%rd41+16];
	ld.global.f32 	%f55, [%rd16+16];
	fma.rn.f32 	%f56, %f54, %f55, %f53;
	ld.global.f32 	%f57, [%rd41+20];
	ld.global.f32 	%f58, [%rd16+20];
	fma.rn.f32 	%f59, %f57, %f58, %f56;
	ld.global.f32 	%f60, [%rd41+24];
	ld.global.f32 	%f61, [%rd16+24];
	fma.rn.f32 	%f62, %f60, %f61, %f59;
	ld.global.f32 	%f63, [%rd41+28];
	ld.global.f32 	%f64, [%rd16+28];
	fma.rn.f32 	%f111, %f63, %f64, %f62;
	add.s32 	%r43, %r43, 16;
	add.s64 	%rd41, %rd41, 64;
	add.s32 	%r42, %r42, 16;
	setp.ne.s32 	%p6, %r43, 0;
	@%p6 bra 	$L__BB2_4;
$L__BB2_5:
	setp.eq.s32 	%p7, %r5, 0;
	@%p7 bra 	$L__BB2_14;
	and.b32  	%r13, %r25, 7;
	setp.lt.u32 	%p8, %r5, 8;
	@%p8 bra 	$L__BB2_8;
	add.s32 	%r36, %r45, %r3;
	mul.wide.u32 	%rd17, %r36, 4;
	add.s64 	%rd18, %rd2, %rd17;
	ld.global.f32 	%f66, [%rd18];
	add.s32 	%r37, %r45, %r4;
	mul.wide.s32 	%rd19, %r37, 4;
	add.s64 	%rd20, %rd1, %rd19;
	ld.global.f32 	%f67, [%rd20];
	fma.rn.f32 	%f68, %f66, %f67, %f111;
	cvt.u64.u32 	%rd21, %r3;
	cvt.u64.u32 	%rd22, %r45;
	add.s64 	%rd23, %rd22, %rd21;
	shl.b64 	%rd24, %rd23, 2;
	add.s64 	%rd25, %rd2, %rd24;
	ld.global.f32 	%f69, [%rd25+4];
	ld.global.f32 	%f70, [%rd20+4];
	fma.rn.f32 	%f71, %f69, %f70, %f68;
	ld.global.f32 	%f72, [%rd25+8];
	ld.global.f32 	%f73, [%rd20+8];
	fma.rn.f32 	%f74, %f72, %f73, %f71;
	ld.global.f32 	%f75, [%rd25+12];
	ld.global.f32 	%f76, [%rd20+12];
	fma.rn.f32 	%f77, %f75, %f76, %f74;
	ld.global.f32 	%f78, [%rd25+16];
	ld.global.f32 	%f79, [%rd20+16];
	fma.rn.f32 	%f80, %f78, %f79, %f77;
	ld.global.f32 	%f81, [%rd25+20];
	ld.global.f32 	%f82, [%rd20+20];
	fma.rn.f32 	%f83, %f81, %f82, %f80;
	ld.global.f32 	%f84, [%rd25+24];
	ld.global.f32 	%f85, [%rd20+24];
	fma.rn.f32 	%f86, %f84, %f85, %f83;
	ld.global.f32 	%f87, [%rd25+28];
	ld.global.f32 	%f88, [%rd20+28];
	fma.rn.f32 	%f111, %f87, %f88, %f86;
	add.s32 	%r45, %r45, 8;
$L__BB2_8:
	setp.eq.s32 	%p9, %r13, 0;
	@%p9 bra 	$L__BB2_14;
	and.b32  	%r16, %r25, 3;
	setp.lt.u32 	%p10, %r13, 4;
	@%p10 bra 	$L__BB2_11;
	add.s32 	%r38, %r45, %r3;
	mul.wide.u32 	%rd26, %r38, 4;
	add.s64 	%rd27, %rd2, %rd26;
	ld.global.f32 	%f90, [%rd27];
	add.s32 	%r39, %r45, %r4;
	mul.wide.s32 	%rd28, %r39, 4;
	add.s64 	%rd29, %rd1, %rd28;
	ld.global.f32 	%f91, [%rd29];
	fma.rn.f32 	%f92, %f90, %f91, %f111;
	cvt.u64.u32 	%rd30, %r3;
	cvt.u64.u32 	%rd31, %r45;
	add.s64 	%rd32, %rd31, %rd30;
	shl.b64 	%rd33, %rd32, 2;
	add.s64 	%rd34, %rd2, %rd33;
	ld.global.f32 	%f93, [%rd34+4];
	ld.global.f32 	%f94, [%rd29+4];
	fma.rn.f32 	%f95, %f93, %f94, %f92;
	ld.global.f32 	%f96, [%rd34+8];
	ld.global.f32 	%f97, [%rd29+8];
	fma.rn.f32 	%f98, %f96, %f97, %f95;
	ld.global.f32 	%f99, [%rd34+12];
	ld.global.f32 	%f100, [%rd29+12];
	fma.rn.f32 	%f111, %f99, %f100, %f98;
	add.s32 	%r45, %r45, 4;
$L__BB2_11:
	setp.eq.s32 	%p11, %r16, 0;
	@%p11 bra 	$L__BB2_14;
	add.s32 	%r48, %r45, %r4;
	add.s32 	%r40, %r45, %r3;
	mul.wide.u32 	%rd35, %r40, 4;
	add.s64 	%rd42, %rd2, %rd35;
	neg.s32 	%r47, %r16;
$L__BB2_13:
	.pragma "nounroll";
	mul.wide.s32 	%rd36, %r48, 4;
	add.s64 	%rd37, %rd1, %rd36;
	ld.global.f32 	%f101, [%rd42];
	ld.global.f32 	%f102, [%rd37];
	fma.rn.f32 	%f111, %f101, %f102, %f111;
	add.s32 	%r48, %r48, 1;
	add.s64 	%rd42, %rd42, 4;
	add.s32 	%r47, %r47, 1;
	setp.ne.s32 	%p12, %r47, 0;
	@%p12 bra 	$L__BB2_13;
$L__BB2_14:
	mad.lo.s32 	%r41, %r27, %r1, %r2;
	cvta.to.global.u64 	%rd38, %rd10;
	mul.wide.s32 	%rd39, %r41, 4;
	add.s64 	%rd40, %rd38, %rd39;
	st.global.f32 	[%rd40], %f111;
$L__BB2_15:
	ret;

}
	// .globl	_Z13addBiasKernelPKfS0_Pfii
.visible .entry _Z13addBiasKernelPKfS0_Pfii(
	.param .u64 .ptr .align 1 _Z13addBiasKernelPKfS0_Pfii_param_0,
	.param .u64 .ptr .align 1 _Z13addBiasKernelPKfS0_Pfii_param_1,
	.param .u64 .ptr .align 1 _Z13addBiasKernelPKfS0_Pfii_param_2,
	.param .u32 _Z13addBiasKernelPKfS0_Pfii_param_3,
	.param .u32 _Z13addBiasKernelPKfS0_Pfii_param_4
)
{
	.reg .pred 	%p<4>;
	.reg .b32 	%r<12>;
	.reg .b32 	%f<4>;
	.reg .b64 	%rd<12>;

	ld.param.u64 	%rd1, [_Z13addBiasKernelPKfS0_Pfii_param_0];
	ld.param.u64 	%rd2, [_Z13addBiasKernelPKfS0_Pfii_param_1];
	ld.param.u64 	%rd3, [_Z13addBiasKernelPKfS0_Pfii_param_2];
	ld.param.u32 	%r4, [_Z13addBiasKernelPKfS0_Pfii_param_3];
	ld.param.u32 	%r3, [_Z13addBiasKernelPKfS0_Pfii_param_4];
	mov.u32 	%r5, %ctaid.y;
	mov.u32 	%r6, %ntid.y;
	mov.u32 	%r7, %tid.y;
	mad.lo.s32 	%r1, %r5, %r6, %r7;
	mov.u32 	%r8, %ctaid.x;
	mov.u32 	%r9, %ntid.x;
	mov.u32 	%r10, %tid.x;
	mad.lo.s32 	%r2, %r8, %r9, %r10;
	setp.ge.s32 	%p1, %r1, %r4;
	setp.ge.s32 	%p2, %r2, %r3;
	or.pred  	%p3, %p1, %p2;
	@%p3 bra 	$L__BB3_2;
	cvta.to.global.u64 	%rd4, %rd1;
	cvta.to.global.u64 	%rd5, %rd2;
	cvta.to.global.u64 	%rd6, %rd3;
	mad.lo.s32 	%r11, %r3, %r1, %r2;
	mul.wide.s32 	%rd7, %r11, 4;
	add.s64 	%rd8, %rd4, %rd7;
	ld.global.f32 	%f1, [%rd8];
	mul.wide.u32 	%rd9, %r1, 4;
	add.s64 	%rd10, %rd5, %rd9;
	ld.global.f32 	%f2, [%rd10];
	add.f32 	%f3, %f1, %f2;
	add.s64 	%rd11, %rd6, %rd7;
	st.global.f32 	[%rd11], %f3;
$L__BB3_2:
	ret;

}
	// .globl	_Z13sigmoidKernelPKfPfi
.visible .entry _Z13sigmoidKernelPKfPfi(
	.param .u64 .ptr .align 1 _Z13sigmoidKernelPKfPfi_param_0,
	.param .u64 .ptr .align 1 _Z13sigmoidKernelPKfPfi_param_1,
	.param .u32 _Z13sigmoidKernelPKfPfi_param_2
)
{
	.reg .pred 	%p<2>;
	.reg .b32 	%r<8>;
	.reg .b32 	%f<15>;
	.reg .b64 	%rd<8>;

	ld.param.u64 	%rd1, [_Z13sigmoidKernelPKfPfi_param_0];
	ld.param.u64 	%rd2, [_Z13sigmoidKernelPKfPfi_param_1];
	ld.param.u32 	%r2, [_Z13sigmoidKernelPKfPfi_param_2];
	mov.u32 	%r3, %ctaid.x;
	mov.u32 	%r4, %ntid.x;
	mov.u32 	%r5, %tid.x;
	mad.lo.s32 	%r1, %r3, %r4, %r5;
	setp.ge.s32 	%p1, %r1, %r2;
	@%p1 bra 	$L__BB4_2;
	cvta.to.global.u64 	%rd3, %rd1;
	cvta.to.global.u64 	%rd4, %rd2;
	mul.wide.s32 	%rd5, %r1, 4;
	add.s64 	%rd6, %rd3, %rd5;
	ld.global.f32 	%f1, [%rd6];
	fma.rn.f32 	%f2, %f1, 0fBBBB989D, 0f3F000000;
	cvt.sat.f32.f32 	%f3, %f2;
	mov.f32 	%f4, 0f4B400001;
	mov.f32 	%f5, 0f437C0000;
	fma.rm.f32 	%f6, %f3, %f5, %f4;
	add.f32 	%f7, %f6, 0fCB40007F;
	neg.f32 	%f8, %f7;
	fma.rn.f32 	%f9, %f1, 0fBFB8AA3B, %f8;
	fma.rn.f32 	%f10, %f1, 0fB2A57060, %f9;
	mov.b32 	%r6, %f6;
	shl.b32 	%r7, %r6, 23;
	mov.b32 	%f11, %r7;
	ex2.approx.ftz.f32 	%f12, %f10;
	fma.rn.f32 	%f13, %f12, %f11, 0f3F800000;
	rcp.rn.f32 	%f14, %f13;
	add.s64 	%rd7, %rd4, %rd5;
	st.global.f32 	[%rd7], %f14;
$L__BB4_2:
	ret;

}
	// .globl	_Z14subtractKernelPKfS0_Pfii
.visible .entry _Z14subtractKernelPKfS0_Pfii(
	.param .u64 .ptr .align 1 _Z14subtractKernelPKfS0_Pfii_param_0,
	.param .u64 .ptr .align 1 _Z14subtractKernelPKfS0_Pfii_param_1,
	.param .u64 .ptr .align 1 _Z14subtractKernelPKfS0_Pfii_param_2,
	.param .u32 _Z14subtractKernelPKfS0_Pfii_param_3,
	.param .u32 _Z14subtractKernelPKfS0_Pfii_param_4
)
{
	.reg .pred 	%p<2>;
	.reg .b32 	%r<8>;
	.reg .b32 	%f<4>;
	.reg .b64 	%rd<11>;

	ld.param.u64 	%rd1, [_Z14subtractKernelPKfS0_Pfii_param_0];
	ld.param.u64 	%rd2, [_Z14subtractKernelPKfS0_Pfii_param_1];
	ld.param.u64 	%rd3, [_Z14subtractKernelPKfS0_Pfii_param_2];
	ld.param.u32 	%r2, [_Z14subtractKernelPKfS0_Pfii_param_3];
	ld.param.u32 	%r3, [_Z14subtractKernelPKfS0_Pfii_param_4];
	mov.u32 	%r4, %ctaid.x;
	mov.u32 	%r5, %ntid.x;
	mov.u32 	%r6, %tid.x;
	mad.lo.s32 	%r1, %r4, %r5, %r6;
	mul.lo.s32 	%r7, %r3, %r2;
	setp.ge.s32 	%p1, %r1, %r7;
	@%p1 bra 	$L__BB5_2;
	cvta.to.global.u64 	%rd4, %rd1;
	cvta.to.global.u64 	%rd5, %rd2;
	cvta.to.global.u64 	%rd6, %rd3;
	mul.wide.s32 	%rd7, %r1, 4;
	add.s64 	%rd8, %rd4, %rd7;
	ld.global.f32 	%f1, [%rd8];
	add.s64 	%rd9, %rd5, %rd7;
	ld.global.f32 	%f2, [%rd9];
	sub.f32 	%f3, %f1, %f2;
	add.s64 	%rd10, %rd6, %rd7;
	st.global.f32 	[%rd10], %f3;
$L__BB5_2:
	ret;

}
	// .globl	_Z23sigmoidDerivativeKernelPKfPfi
.visible .entry _Z23sigmoidDerivativeKernelPKfPfi(
	.param .u64 .ptr .align 1 _Z23sigmoidDerivativeKernelPKfPfi_param_0,
	.param .u64 .ptr .align 1 _Z23sigmoidDerivativeKernelPKfPfi_param_1,
	.param .u32 _Z23sigmoidDerivativeKernelPKfPfi_param_2
)
{
	.reg .pred 	%p<5>;
	.reg .b32 	%r<21>;
	.reg .b32 	%f<5>;
	.reg .b64 	%rd<9>;
	.reg .b64 	%fd<33>;

	ld.param.u64 	%rd1, [_Z23sigmoidDerivativeKernelPKfPfi_param_0];
	ld.param.u64 	%rd2, [_Z23sigmoidDerivativeKernelPKfPfi_param_1];
	ld.param.u32 	%r5, [_Z23sigmoidDerivativeKernelPKfPfi_param_2];
	mov.u32 	%r6, %ctaid.x;
	mov.u32 	%r7, %ntid.x;
	mov.u32 	%r8, %tid.x;
	mad.lo.s32 	%r1, %r6, %r7, %r8;
	setp.ge.s32 	%p1, %r1, %r5;
	@%p1 bra 	$L__BB6_5;
	cvta.to.global.u64 	%rd3, %rd1;
	mul.wide.s32 	%rd4, %r1, 4;
	add.s64 	%rd5, %rd3, %rd4;
	ld.global.f32 	%f1, [%rd5];
	cvt.f64.f32 	%fd1, %f1;
	neg.f64 	%fd6, %fd1;
	fma.rn.f64 	%fd7, %fd1, 0dBFF71547652B82FE, 0d4338000000000000;
	{
	.reg .b32 %temp; 
	mov.b64 	{%r2, %temp}, %fd7;
	}
	mov.f64 	%fd8, 0dC338000000000000;
	add.rn.f64 	%fd9, %fd7, %fd8;
	fma.rn.f64 	%fd10, %fd9, 0dBFE62E42FEFA39EF, %fd6;
	fma.rn.f64 	%fd11, %fd9, 0dBC7ABC9E3B39803F, %fd10;
	fma.rn.f64 	%fd12, %fd11, 0d3E5ADE1569CE2BDF, 0d3E928AF3FCA213EA;
	fma.rn.f64 	%fd13, %fd12, %fd11, 0d3EC71DEE62401315;
	fma.rn.f64 	%fd14, %fd13, %fd11, 0d3EFA01997C89EB71;
	fma.rn.f64 	%fd15, %fd14, %fd11, 0d3F2A01A014761F65;
	fma.rn.f64 	%fd16, %fd15, %fd11, 0d3F56C16C1852B7AF;
	fma.rn.f64 	%fd17, %fd16, %fd11, 0d3F81111111122322;
	fma.rn.f64 	%fd18, %fd17, %fd11, 0d3FA55555555502A1;
	fma.rn.f64 	%fd19, %fd18, %fd11, 0d3FC5555555555511;
	fma.rn.f64 	%fd20, %fd19, %fd11, 0d3FE000000000000B;
	fma.rn.f64 	%fd21, %fd20, %fd11, 0d3FF0000000000000;
	fma.rn.f64 	%fd22, %fd21, %fd11, 0d3FF0000000000000;
	{
	.reg .b32 %temp; 
	mov.b64 	{%r3, %temp}, %fd22;
	}
	{
	.reg .b32 %temp; 
	mov.b64 	{%temp, %r4}, %fd22;
	}
	shl.b32 	%r9, %r2, 20;
	add.s32 	%r10, %r9, %r4;
	mov.b64 	%fd32, {%r3, %r10};
	{
	.reg .b32 %temp; 
	mov.b64 	{%temp, %r11}, %fd6;
	}
	mov.b32 	%f3, %r11;
	abs.f32 	%f2, %f3;
	setp.lt.f32 	%p2, %f2, 0f4086232B;
	@%p2 bra 	$L__BB6_4;
	setp.gt.f32 	%p3, %f1, 0f00000000;
	mov.f64 	%fd23, 0d7FF0000000000000;
	sub.f64 	%fd24, %fd23, %fd1;
	selp.f64 	%fd32, 0d0000000000000000, %fd24, %p3;
	setp.geu.f32 	%p4, %f2, 0f40874800;
	@%p4 bra 	$L__BB6_4;
	shr.u32 	%r12, %r2, 31;
	add.s32 	%r13, %r2, %r12;
	shr.s32 	%r14, %r13, 1;
	shl.b32 	%r15, %r14, 20;
	add.s32 	%r16, %r4, %r15;
	mov.b64 	%fd25, {%r3, %r16};
	sub.s32 	%r17, %r2, %r14;
	shl.b32 	%r18, %r17, 20;
	add.s32 	%r19, %r18, 1072693248;
	mov.b32 	%r20, 0;
	mov.b64 	%fd26, {%r20, %r19};
	mul.f64 	%fd32, %fd26, %fd25;
$L__BB6_4:
	add.f64 	%fd27, %fd32, 0d3FF0000000000000;
	rcp.rn.f64 	%fd28, %fd27;
	mov.f64 	%fd29, 0d3FF0000000000000;
	sub.f64 	%fd30, %fd29, %fd28;
	mul.f64 	%fd31, %fd28, %fd30;
	cvt.rn.f32.f64 	%f4, %fd31;
	cvta.to.global.u64 	%rd6, %rd2;
	add.s64 	%rd8, %rd6, %rd4;
	st.global.f32 	[%rd8], %f4;
$L__BB6_5:
	ret;

}
	// .globl	_Z19elementWiseMultiplyPKfS0_Pfi
.visible .entry _Z19elementWiseMultiplyPKfS0_Pfi(
	.param .u64 .ptr .align 1 _Z19elementWiseMultiplyPKfS0_Pfi_param_0,
	.param .u64 .ptr .align 1 _Z19elementWiseMultiplyPKfS0_Pfi_param_1,
	.param .u64 .ptr .align 1 _Z19elementWiseMultiplyPKfS0_Pfi_param_2,
	.param .u32 _Z19elementWiseMultiplyPKfS0_Pfi_param_3
)
{
	.reg .pred 	%p<2>;
	.reg .b32 	%r<6>;
	.reg .b32 	%f<4>;
	.reg .b64 	%rd<11>;

	ld.param.u64 	%rd1, [_Z19elementWiseMultiplyPKfS0_Pfi_param_0];
	ld.param.u64 	%rd2, [_Z19elementWiseMultiplyPKfS0_Pfi_param_1];
	ld.param.u64 	%rd3, [_Z19elementWiseMultiplyPKfS0_Pfi_param_2];
	ld.param.u32 	%r2, [_Z19elementWiseMultiplyPKfS0_Pfi_param_3];
	mov.u32 	%r3, %ctaid.x;
	mov.u32 	%r4, %ntid.x;
	mov.u32 	%r5, %tid.x;
	mad.lo.s32 	%r1, %r3, %r4, %r5;
	setp.ge.s32 	%p1, %r1, %r2;
	@%p1 bra 	$L__BB7_2;
	cvta.to.global.u64 	%rd4, %rd1;
	cvta.to.global.u64 	%rd5, %rd2;
	cvta.to.global.u64 	%rd6, %rd3;
	mul.wide.s32 	%rd7, %r1, 4;
	add.s64 	%rd8, %rd4, %rd7;
	ld.global.f32 	%f1, [%rd8];
	add.s64 	%rd9, %rd5, %rd7;
	ld.global.f32 	%f2, [%rd9];
	mul.f32 	%f3, %f1, %f2;
	add.s64 	%rd10, %rd6, %rd7;
	st.global.f32 	[%rd10], %f3;
$L__BB7_2:
	ret;

}
	// .globl	_Z31elementWiseMultiplyScalarKernelPffS_ii
.visible .entry _Z31elementWiseMultiplyScalarKernelPffS_ii(
	.param .u64 .ptr .align 1 _Z31elementWiseMultiplyScalarKernelPffS_ii_param_0,
	.param .f32 _Z31elementWiseMultiplyScalarKernelPffS_ii_param_1,
	.param .u64 .ptr .align 1 _Z31elementWiseMultiplyScalarKernelPffS_ii_param_2,
	.param .u32 _Z31elementWiseMultiplyScalarKernelPffS_ii_param_3,
	.param .u32 _Z31elementWiseMultiplyScalarKernelPffS_ii_param_4
)
{
	.reg .pred 	%p<4>;
	.reg .b32 	%r<12>;
	.reg .b32 	%f<4>;
	.reg .b64 	%rd<8>;

	ld.param.u64 	%rd1, [_Z31elementWiseMultiplyScalarKernelPffS_ii_param_0];
	ld.param.f32 	%f1, [_Z31elementWiseMultiplyScalarKernelPffS_ii_param_1];
	ld.param.u64 	%rd2, [_Z31elementWiseMultiplyScalarKernelPffS_ii_param_2];
	ld.param.u32 	%r4, [_Z31elementWiseMultiplyScalarKernelPffS_ii_param_3];
	ld.param.u32 	%r3, [_Z31elementWiseMultiplyScalarKernelPffS_ii_param_4];
	mov.u32 	%r5, %ctaid.y;
	mov.u32 	%r6, %ntid.y;
	mov.u32 	%r7, %tid.y;
	mad.lo.s32 	%r1, %r5, %r6, %r7;
	mov.u32 	%r8, %ctaid.x;
	mov.u32 	%r9, %ntid.x;
	mov.u32 	%r10, %tid.x;
	mad.lo.s32 	%r2, %r8, %r9, %r10;
	setp.ge.s32 	%p1, %r1, %r4;
	setp.ge.s32 	%p2, %r2, %r3;
	or.pred  	%p3, %p1, %p2;
	@%p3 bra 	$L__BB8_2;
	cvta.to.global.u64 	%rd3, %rd1;
	cvta.to.global.u64 	%rd4, %rd2;
	mad.lo.s32 	%r11, %r3, %r1, %r2;
	mul.wide.s32 	%rd5, %r11, 4;
	add.s64 	%rd6, %rd3, %rd5;
	ld.global.f32 	%f2, [%rd6];
	mul.f32 	%f3, %f1, %f2;
	add.s64 	%rd7, %rd4, %rd5;
	st.global.f32 	[%rd7], %f3;
$L__BB8_2:
	ret;

}
	// .globl	_Z19matrixMeanRowKernelPfS_ii
.visible .entry _Z19matrixMeanRowKernelPfS_ii(
	.param .u64 .ptr .align 1 _Z19matrixMeanRowKernelPfS_ii_param_0,
	.param .u64 .ptr .align 1 _Z19matrixMeanRowKernelPfS_ii_param_1,
	.param .u32 _Z19matrixMeanRowKernelPfS_ii_param_2,
	.param .u32 _Z19matrixMeanRowKernelPfS_ii_param_3
)
{
	.reg .pred 	%p<11>;
	.reg .b32 	%r<38>;
	.reg .b32 	%f<85>;
	.reg .b64 	%rd<43>;

	ld.param.u64 	%rd3, [_Z19matrixMeanRowKernelPfS_ii_param_0];
	ld.param.u64 	%rd2, [_Z19matrixMeanRowKernelPfS_ii_param_1];
	ld.param.u32 	%r23, [_Z19matrixMeanRowKernelPfS_ii_param_2];
	ld.param.u32 	%r24, [_Z19matrixMeanRowKernelPfS_ii_param_3];
	cvta.to.global.u64 	%rd1, %rd3;
	mov.u32 	%r25, %ctaid.x;
	mov.u32 	%r26, %ntid.x;
	mov.u32 	%r27, %tid.x;
	mad.lo.s32 	%r1, %r25, %r26, %r27;
	setp.ge.s32 	%p1, %r1, %r24;
	@%p1 bra 	$L__BB9_15;
	setp.lt.s32 	%p2, %r23, 1;
	mov.f32 	%f84, 0f00000000;
	@%p2 bra 	$L__BB9_14;
	and.b32  	%r2, %r23, 15;
	setp.lt.u32 	%p3, %r23, 16;
	mov.f32 	%f84, 0f00000000;
	mov.b32 	%r34, 0;
	@%p3 bra 	$L__BB9_5;
	and.b32  	%r34, %r23, 2147483632;
	neg.s32 	%r32, %r34;
	shl.b32 	%r5, %r24, 4;
	mov.f32 	%f84, 0f00000000;
	mul.wide.s32 	%rd6, %r24, 4;
	mov.u32 	%r31, %r1;
$L__BB9_4:
	.pragma "nounroll";
	mul.wide.s32 	%rd4, %r31, 4;
	add.s64 	%rd5, %rd1, %rd4;
	ld.global.f32 	%f18, [%rd5];
	add.f32 	%f19, %f84, %f18;
	add.s64 	%rd7, %rd5, %rd6;
	ld.global.f32 	%f20, [%rd7];
	add.f32 	%f21, %f19, %f20;
	add.s64 	%rd8, %rd7, %rd6;
	ld.global.f32 	%f22, [%rd8];
	add.f32 	%f23, %f21, %f22;
	add.s64 	%rd9, %rd8, %rd6;
	ld.global.f32 	%f24, [%rd9];
	add.f32 	%f25, %f23, %f24;
	add.s64 	%rd10, %rd9, %rd6;
	ld.global.f32 	%f26, [%rd10];
	add.f32 	%f27, %f25, %f26;
	add.s64 	%rd11, %rd10, %rd6;
	ld.global.f32 	%f28, [%rd11];
	add.f32 	%f29, %f27, %f28;
	add.s64 	%rd12, %rd11, %rd6;
	ld.global.f32 	%f30, [%rd12];
	add.f32 	%f31, %f29, %f30;
	add.s64 	%rd13, %rd12, %rd6;
	ld.global.f32 	%f32, [%rd13];
	add.f32 	%f33, %f31, %f32;
	add.s64 	%rd14, %rd13, %rd6;
	ld.global.f32 	%f34, [%rd14];
	add.f32 	%f35, %f33, %f34;
	add.s64 	%rd15, %rd14, %rd6;
	ld.global.f32 	%f36, [%rd15];
	add.f32 	%f37, %f35, %f36;
	add.s64 	%rd16, %rd15, %rd6;
	ld.global.f32 	%f38, [%rd16];
	add.f32 	%f39, %f37, %f38;
	add.s64 	%rd17, %rd16, %rd6;
	ld.global.f32 	%f40, [%rd17];
	add.f32 	%f41, %f39, %f40;
	add.s64 	%rd18, %rd17, %rd6;
	ld.global.f32 	%f42, [%rd18];
	add.f32 	%f43, %f41, %f42;
	add.s64 	%rd19, %rd18, %rd6;
	ld.global.f32 	%f44, [%rd19];
	add.f32 	%f45, %f43, %f44;
	add.s64 	%rd20, %rd19, %rd6;
	ld.global.f32 	%f46, [%rd20];
	add.f32 	%f47, %f45, %f46;
	add.s64 	%rd21, %rd20, %rd6;
	ld.global.f32 	%f48, [%rd21];
	add.f32 	%f84, %f47, %f48;
	add.s32 	%r32, %r32, 16;
	add.s32 	%r31, %r31, %r5;
	setp.ne.s32 	%p4, %r32, 0;
	@%p4 bra 	$L__BB9_4;
$L__BB9_5:
	setp.eq.s32 	%p5, %r2, 0;
	@%p5 bra 	$L__BB9_14;
	and.b32  	%r11, %r23, 7;
	setp.lt.u32 	%p6, %r2, 8;
	@%p6 bra 	$L__BB9_8;
	mad.lo.s32 	%r29, %r34, %r24, %r1;
	mul.wide.s32 	%rd22, %r29, 4;
	add.s64 	%rd23, %rd1, %rd22;
	ld.global.f32 	%f50, [%rd23];
	add.f32 	%f51, %f84, %f50;
	mul.wide.s32 	%rd24, %r24, 4;
	add.s64 	%rd25, %rd23, %rd24;
	ld.global.f32 	%f52, [%rd25];
	add.f32 	%f53, %f51, %f52;
	add.s64 	%rd26, %rd25, %rd24;
	ld.global.f32 	%f54, [%rd26];
	add.f32 	%f55, %f53, %f54;
	add.s64 	%rd27, %rd26, %rd24;
	ld.global.f32 	%f56, [%rd27];
	add.f32 	%f57, %f55, %f56;
	add.s64 	%rd28, %rd27, %rd24;
	ld.global.f32 	%f58, [%rd28];
	add.f32 	%f59, %f57, %f58;
	add.s64 	%rd29, %rd28, %rd24;
	ld.global.f32 	%f60, [%rd29];
	add.f32 	%f61, %f59, %f60;
	add.s64 	%rd30, %rd29, %rd24;
	ld.global.f32 	%f62, [%rd30];
	add.f32 	%f63, %f61, %f62;
	add.s64 	%rd31, %rd30, %rd24;
	ld.global.f32 	%f64, [%rd31];
	add.f32 	%f84, %f63, %f64;
	add.s32 	%r34, %r34, 8;
$L__BB9_8:
	setp.eq.s32 	%p7, %r11, 0;
	@%p7 bra 	$L__BB9_14;
	and.b32  	%r14, %r23, 3;
	setp.lt.u32 	%p8, %r11, 4;
	@%p8 bra 	$L__BB9_11;
	mad.lo.s32 	%r30, %r34, %r24, %r1;
	mul.wide.s32 	%rd32, %r30, 4;
	add.s64 	%rd33, %rd1, %rd32;
	ld.global.f32 	%f66, [%rd33];
	add.f32 	%f67, %f84, %f66;
	mul.wide.s32 	%rd34, %r24, 4;
	add.s64 	%rd35, %rd33, %rd34;
	ld.global.f32 	%f68, [%rd35];
	add.f32 	%f69, %f67, %f68;
	add.s64 	%rd36, %rd35, %rd34;
	ld.global.f32 	%f70, [%rd36];
	add.f32 	%f71, %f69, %f70;
	add.s64 	%rd37, %rd36, %rd34;
	ld.global.f32 	%f72, [%rd37];
	add.f32 	%f84, %f71, %f72;
	add.s32 	%r34, %r34, 4;
$L__BB9_11:
	setp.eq.s32 	%p9, %r14, 0;
	@%p9 bra 	$L__BB9_14;
	mad.lo.s32 	%r37, %r34, %r24, %r1;
	neg.s32 	%r36, %r14;
$L__BB9_13:
	.pragma "nounroll";
	mul.wide.s32 	%rd38, %r37, 4;
	add.s64 	%rd39, %rd1, %rd38;
	ld.global.f32 	%f73, [%rd39];
	add.f32 	%f84, %f84, %f73;
	add.s32 	%r37, %r37, %r24;
	add.s32 	%r36, %r36, 1;
	setp.ne.s32 	%p10, %r36, 0;
	@%p10 bra 	$L__BB9_13;
$L__BB9_14:
	cvt.rn.f32.s32 	%f74, %r23;
	div.rn.f32 	%f75, %f84, %f74;
	cvta.to.global.u64 	%rd40, %rd2;
	mul.wide.s32 	%rd41, %r1, 4;
	add.s64 	%rd42, %rd40, %rd41;
	st.global.f32 	[%rd42], %f75;
$L__BB9_15:
	ret;

}
	// .globl	_Z25elementWiseSubtractKernelPfPKfS_ii
.visible .entry _Z25elementWiseSubtractKernelPfPKfS_ii(
	.param .u64 .ptr .align 1 _Z25elementWiseSubtractKernelPfPKfS_ii_param_0,
	.param .u64 .ptr .align 1 _Z25elementWiseSubtractKernelPfPKfS_ii_param_1,
	.param .u64 .ptr .align 1 _Z25elementWiseSubtractKernelPfPKfS_ii_param_2,
	.param .u32 _Z25elementWiseSubtractKernelPfPKfS_ii_param_3,
	.param .u32 _Z25elementWiseSubtractKernelPfPKfS_ii_param_4
)
{
	.reg .pred 	%p<2>;
	.reg .b32 	%r<8>;
	.reg .b32 	%f<4>;
	.reg .b64 	%rd<11>;

	ld.param.u64 	%rd1, [_Z25elementWiseSubtractKernelPfPKfS_ii_param_0];
	ld.param.u64 	%rd2, [_Z25elementWiseSubtractKernelPfPKfS_ii_param_1];
	ld.param.u64 	%rd3, [_Z25elementWiseSubtractKernelPfPKfS_ii_param_2];
	ld.param.u32 	%r2, [_Z25elementWiseSubtractKernelPfPKfS_ii_param_3];
	ld.param.u32 	%r3, [_Z25elementWiseSubtractKernelPfPKfS_ii_param_4];
	mov.u32 	%r4, %ctaid.x;
	mov.u32 	%r5, %ntid.x;
	mov.u32 	%r6, %tid.x;
	mad.lo.s32 	%r1, %r4, %r5, %r6;
	mul.lo.s32 	%r7, %r3, %r2;
	setp.ge.s32 	%p1, %r1, %r7;
	@%p1 bra 	$L__BB10_2;
	cvta.to.global.u64 	%rd4, %rd1;
	cvta.to.global.u64 	%rd5, %rd2;
	cvta.to.global.u64 	%rd6, %rd3;
	mul.wide.s32 	%rd7, %r1, 4;
	add.s64 	%rd8, %rd4, %rd7;
	ld.global.f32 	%f1, [%rd8];
	add.s64 	%rd9, %rd5, %rd7;
	ld.global.f32 	%f2, [%rd9];
	sub.f32 	%f3, %f1, %f2;
	add.s64 	%rd10, %rd6, %rd7;
	st.global.f32 	[%rd10], %f3;
$L__BB10_2:
	ret;

}


// ===== COMPILED SASS (sm_100) =====

	.target	sm_100

	.elftype	@"ET_EXEC"


//--------------------- .note.nv.tkinfo           --------------------------
	.section	.note.nv.tkinfo,"",@"SHT_NOTE"
	.sectionflags	@"SHF_NOTE_NV_TKINFO"
	.tkinfo
        /*0018*/ 	.word	0x00000002
        /*0030*/ 	.string	""
        /*0030*/ 	.string	"ptxas"
        /*0030*/ 	.string	"Cuda compilation tools, release 13.0, V13.0.88"
        /*0030*/ 	.string	"Build cuda_13.0.r13.0/compiler.36424714_0"
        /*0030*/ 	.string	"-arch sm_100 -m 64 "



//--------------------- .note.nv.cuinfo           --------------------------
	.section	.note.nv.cuinfo,"",@"SHT_NOTE"
	.sectionflags	@"SHF_NOTE_NV_CUINFO"
        /*0018*/ 	.short	0x0002
        /*001a*/ 	.short	0x0064
        /*001c*/ 	.short	0x0082
	.zero		2


//--------------------- .nv.info                  --------------------------
	.section	.nv.info,"",@"SHT_CUDA_INFO"
	.align	4


	//----- nvinfo : EIATTR_REGCOUNT
	.align		4
        /*0000*/ 	.byte	0x04, 0x2f
        /*0002*/ 	.short	(.L_1 - .L_0)
	.align		4
.L_0:
        /*0004*/ 	.word	index@(_Z15transposeKernelPfS_ii)
        /*0008*/ 	.word	0x0000000a


	//----- nvinfo : EIATTR_FRAME_SIZE
	.align		4
.L_1:
        /*000c*/ 	.byte	0x04, 0x11
        /*000e*/ 	.short	(.L_3 - .L_2)
	.align		4
.L_2:
        /*0010*/ 	.word	index@(_Z15transposeKernelPfS_ii)
        /*0014*/ 	.word	0x00000000


	//----- nvinfo : EIATTR_REGCOUNT
	.align		4
.L_3:
        /*0018*/ 	.byte	0x04, 0x2f
        /*001a*/ 	.short	(.L_5 - .L_4)
	.align		4
.L_4:
        /*001c*/ 	.word	index@(_Z10gemmKernelPKfS0_Pfiii)
        /*0020*/ 	.word	0x00000020


	//----- nvinfo : EIATTR_FRAME_SIZE
	.align		4
.L_5:
        /*0024*/ 	.byte	0x04, 0x11
        /*0026*/ 	.short	(.L_7 - .L_6)
	.align		4
.L_6:
        /*0028*/ 	.word	index@(_Z10gemmKernelPKfS0_Pfiii)
        /*002c*/ 	.word	0x00000000


	//----- nvinfo : EIATTR_REGCOUNT
	.align		4
.L_7:
        /*0030*/ 	.byte	0x04, 0x2f
        /*0032*/ 	.short	(.L_9 - .L_8)
	.align		4
.L_8:
        /*0034*/ 	.word	index@(_Z29matrixMultiplyTransposeKernelPfS_S_iiii)
        /*0038*/ 	.word	0x0000001f


	//----- nvinfo : EIATTR_FRAME_SIZE
	.align		4
.L_9:
        /*003c*/ 	.byte	0x04, 0x11
        /*003e*/ 	.short	(.L_11 - .L_10)
	.align		4
.L_10:
        /*0040*/ 	.word	index@(_Z29matrixMultiplyTransposeKernelPfS_S_iiii)
        /*0044*/ 	.word	0x00000000


	//----- nvinfo : EIATTR_REGCOUNT
	.align		4
.L_11:
        /*0048*/ 	.byte	0x04, 0x2f
        /*004a*/ 	.short	(.L_13 - .L_12)
	.align		4
.L_12:
        /*004c*/ 	.word	index@(_Z13addBiasKernelPKfS0_Pfii)
        /*0050*/ 	.word	0x0000000c


	//----- nvinfo : EIATTR_FRAME_SIZE
	.align		4
.L_13:
        /*0054*/ 	.byte	0x04, 0x11
        /*0056*/ 	.short	(.L_15 - .L_14)
	.align		4
.L_14:
        /*0058*/ 	.word	index@(_Z13addBiasKernelPKfS0_Pfii)
        /*005c*/ 	.word	0x00000000


	//----- nvinfo : EIATTR_REGCOUNT
	.align		4
.L_15:
        /*0060*/ 	.byte	0x04, 0x2f
        /*0062*/ 	.short	(.L_17 - .L_16)
	.align		4
.L_16:
        /*0064*/ 	.word	index@(_Z13sigmoidKernelPKfPfi)
        /*0068*/ 	.word	0x0000000e


	//----- nvinfo : EIATTR_FRAME_SIZE
	.align		4
.L_17:
        /*006c*/ 	.byte	0x04, 0x11
        /*006e*/ 	.short	(.L_19 - .L_18)
	.align		4
.L_18:
        /*0070*/ 	.word	index@($__internal_2_$__cuda_sm20_rcp_rn_f32_slowpath)
        /*0074*/ 	.word	0x00000000


	//----- nvinfo : EIATTR_FRAME_SIZE
	.align		4
.L_19:
        /*0078*/ 	.byte	0x04, 0x11
        /*007a*/ 	.short	(.L_21 - .L_20)
	.align		4
.L_20:
        /*007c*/ 	.word	index@(_Z13sigmoidKernelPKfPfi)
        /*0080*/ 	.word	0x00000000


	//----- nvinfo : EIATTR_REGCOUNT
	.align		4
.L_21:
        /*0084*/ 	.byte	0x04, 0x2f
        /*0086*/ 	.short	(.L_23 - .L_22)
	.align		4
.L_22:
        /*0088*/ 	.word	index@(_Z14subtractKernelPKfS0_Pfii)
        /*008c*/ 	.word	0x0000000c


	//----- nvinfo : EIATTR_FRAME_SIZE
	.align		4
.L_23:
        /*0090*/ 	.byte	0x04, 0x11
        /*0092*/ 	.short	(.L_25 - .L_24)
	.align		4
.L_24:
        /*0094*/ 	.word	index@(_Z14subtractKernelPKfS0_Pfii)
        /*0098*/ 	.word	0x00000000


	//----- nvinfo : EIATTR_REGCOUNT
	.align		4
.L_25:
        /*009c*/ 	.byte	0x04, 0x2f
        /*009e*/ 	.short	(.L_27 - .L_26)
	.align		4
.L_26:
        /*00a0*/ 	.word	index@(_Z23sigmoidDerivativeKernelPKfPfi)
        /*00a4*/ 	.word	0x00000010


	//----- nvinfo : EIATTR_FRAME_SIZE
	.align		4
.L_27:
        /*00a8*/ 	.byte	0x04, 0x11
        /*00aa*/ 	.short	(.L_29 - .L_28)
	.align		4
.L_28:
        /*00ac*/ 	.word	index@($__internal_1_$__cuda_sm20_dblrcp_rn_slowpath_v3)
        /*00b0*/ 	.word	0x00000000


	//----- nvinfo : EIATTR_FRAME_SIZE
	.align		4
.L_29:
        /*00b4*/ 	.byte	0x04, 0x11
        /*00b6*/ 	.short	(.L_31 - .L_30)
	.align		4
.L_30:
        /*00b8*/ 	.word	index@(_Z23sigmoidDerivativeKernelPKfPfi)
        /*00bc*/ 	.word	0x00000000


	//----- nvinfo : EIATTR_REGCOUNT
	.align		4
.L_31:
        /*00c0*/ 	.byte	0x04, 0x2f
        /*00c2*/ 	.short	(.L_33 - .L_32)
	.align		4
.L_32:
        /*00c4*/ 	.word	index@(_Z19elementWiseMultiplyPKfS0_Pfi)
        /*00c8*/ 	.word	0x0000000c


	//----- nvinfo : EIATTR_FRAME_SIZE
	.align		4
.L_33:
        /*00cc*/ 	.byte	0x04, 0x11
        /*00ce*/ 	.short	(.L_35 - .L_34)
	.align		4
.L_34:
        /*00d0*/ 	.word	index@(_Z19elementWiseMultiplyPKfS0_Pfi)
        /*00d4*/ 	.word	0x00000000


	//----- nvinfo : EIATTR_REGCOUNT
	.align		4
.L_35:
        /*00d8*/ 	.byte	0x04, 0x2f
        /*00da*/ 	.short	(.L_37 - .L_36)
	.align		4
.L_36:
        /*00dc*/ 	.word	index@(_Z31elementWiseMultiplyScalarKernelPffS_ii)
        /*00e0*/ 	.word	0x0000000a


	//----- nvinfo : EIATTR_FRAME_SIZE
	.align		4
.L_37:
        /*00e4*/ 	.byte	0x04, 0x11
        /*00e6*/ 	.short	(.L_39 - .L_38)
	.align		4
.L_38:
        /*00e8*/ 	.word	index@(_Z31elementWiseMultiplyScalarKernelPffS_ii)
        /*00ec*/ 	.word	0x00000000


	//----- nvinfo : EIATTR_REGCOUNT
	.align		4
.L_39:
        /*00f0*/ 	.byte	0x04, 0x2f
        /*00f2*/ 	.short	(.L_41 - .L_40)
	.align		4
.L_40:
        /*00f4*/ 	.word	index@(_Z19matrixMeanRowKernelPfS_ii)
        /*00f8*/ 	.word	0x00000020


	//----- nvinfo : EIATTR_FRAME_SIZE
	.align		4
.L_41:
        /*00fc*/ 	.byte	0x04, 0x11
        /*00fe*/ 	.short	(.L_43 - .L_42)
	.align		4
.L_42:
        /*0100*/ 	.word	index@($__internal_0_$__cuda_sm3x_div_rn_noftz_f32_slowpath)
        /*0104*/ 	.word	0x00000000


	//----- nvinfo : EIATTR_FRAME_SIZE
	.align		4
.L_43:
        /*0108*/ 	.byte	0x04, 0x11
        /*010a*/ 	.short	(.L_45 - .L_44)
	.align		4
.L_44:
        /*010c*/ 	.word	index@(_Z19matrixMeanRowKernelPfS_ii)
        /*0110*/ 	.word	0x00000000


	//----- nvinfo : EIATTR_REGCOUNT
	.align		4
.L_45:
        /*0114*/ 	.byte	0x04, 0x2f
        /*0116*/ 	.short	(.L_47 - .L_46)
	.align		4
.L_46:
        /*0118*/ 	.word	index@(_Z25elementWiseSubtractKernelPfPKfS_ii)
        /*011c*/ 	.word	0x0000000c


	//----- nvinfo : EIATTR_FRAME_SIZE
	.align		4
.L_47:
        /*0120*/ 	.byte	0x04, 0x11
        /*0122*/ 	.short	(.L_49 - .L_48)
	.align		4
.L_48:
        /*0124*/ 	.word	index@(_Z25elementWiseSubtractKernelPfPKfS_ii)
        /*0128*/ 	.word	0x00000000


	//----- nvinfo : EIATTR_MIN_STACK_SIZE
	.align		4
.L_49:
        /*012c*/ 	.byte	0x04, 0x12
        /*012e*/ 	.short	(.L_51 - .L_50)
	.align		4
.L_50:
        /*0130*/ 	.word	index@(_Z25elementWiseSubtractKernelPfPKfS_ii)
        /*0134*/ 	.word	0x00000000


	//----- nvinfo : EIATTR_MIN_STACK_SIZE
	.align		4
.L_51:
        /*0138*/ 	.byte	0x04, 0x12
        /*013a*/ 	.short	(.L_53 - .L_52)
	.align		4
.L_52:
        /*013c*/ 	.word	index@(_Z19matrixMeanRowKernelPfS_ii)
        /*0140*/ 	.word	0x00000000


	//----- nvinfo : EIATTR_MIN_STACK_SIZE
	.align		4
.L_53:
        /*0144*/ 	.byte	0x04, 0x12
        /*0146*/ 	.short	(.L_55 - .L_54)
	.align		4
.L_54:
        /*0148*/ 	.word	index@(_Z31elementWiseMultiplyScalarKernelPffS_ii)
        /*014c*/ 	.word	0x00000000


	//----- nvinfo : EIATTR_MIN_STACK_SIZE
	.align		4
.L_55:
        /*0150*/ 	.byte	0x04, 0x12
        /*0152*/ 	.short	(.L_57 - .L_56)
	.align		4
.L_56:
        /*0154*/ 	.word	index@(_Z19elementWiseMultiplyPKfS0_Pfi)
        /*0158*/ 	.word	0x00000000


	//----- nvinfo : EIATTR_MIN_STACK_SIZE
	.align		4
.L_57:
        /*015c*/ 	.byte	0x04, 0x12
        /*015e*/ 	.short	(.L_59 - .L_58)
	.align		4
.L_58:
        /*0160*/ 	.word	index@(_Z23sigmoidDerivativeKernelPKfPfi)
        /*0164*/ 	.word	0x00000000


	//----- nvinfo : EIATTR_MIN_STACK_SIZE
	.align		4
.L_59:
        /*0168*/ 	.byte	0x04, 0x12
        /*016a*/ 	.short	(.L_61 - .L_60)
	.align		4
.L_60:
        /*016c*/ 	.word	index@(_Z14subtractKernelPKfS0_Pfii)
        /*0170*/ 	.word	0x00000000


	//----- nvinfo : EIATTR_MIN_STACK_SIZE
	.align		4
.L_61:
        /*0174*/ 	.byte	0x04, 0x12
        /*0176*/ 	.short	(.L_63 - .L_62)
	.align		4
.L_62:
        /*0178*/ 	.word	index@(_Z13sigmoidKernelPKfPfi)
        /*017c*/ 	.word	0x00000000


	//----- nvinfo : EIATTR_MIN_STACK_SIZE
	.align		4
.L_63:
        /*0180*/ 	.byte	0x04, 0x12
        /*0182*/ 	.short	(.L_65 - .L_64)
	.align		4
.L_64:
        /*0184*/ 	.word	index@(_Z13addBiasKernelPKfS0_Pfii)
        /*0188*/ 	.word	0x00000000


	//----- nvinfo : EIATTR_MIN_STACK_SIZE
	.align		4
.L_65:
        /*018c*/ 	.byte	0x04, 0x12
        /*018e*/ 	.short	(.L_67 - .L_66)
	.align		4
.L_66:
        /*0190*/ 	.word	index@(_Z29matrixMultiplyTransposeKernelPfS_S_iiii)
        /*0194*/ 	.word	0x00000000


	//----- nvinfo : EIATTR_MIN_STACK_SIZE
	.align		4
.L_67:
        /*0198*/ 	.byte	0x04, 0x12
        /*019a*/ 	.short	(.L_69 - .L_68)
	.align		4
.L_68:
        /*019c*/ 	.word	index@(_Z10gemmKernelPKfS0_Pfiii)
        /*01a0*/ 	.word	0x00000000


	//----- nvinfo : EIATTR_MIN_STACK_SIZE
	.align		4
.L_69:
        /*01a4*/ 	.byte	0x04, 0x12
        /*01a6*/ 	.short	(.L_71 - .L_70)
	.align		4
.L_70:
        /*01a8*/ 	.word	index@(_Z15transposeKernelPfS_ii)
        /*01ac*/ 	.word	0x00000000
.L_71:


//--------------------- .nv.compat                --------------------------
	.section	.nv.compat,"",@"SHT_CUDA_COMPAT_INFO"
	.align	4
        /*0000*/ 	.byte	0x02, 0x09, 0x00, 0x00, 0x02, 0x02, 0x01, 0x00, 0x02, 0x05, 0x05, 0x00, 0x03, 0x07, 0x01, 0x01
        /*0010*/ 	.byte	0x02, 0x03, 0x00, 0x00, 0x02, 0x06, 0x01, 0x00, 0x04, 0x0b, 0x08, 0x00, 0x01, 0x00, 0x00, 0x00
        /*0020*/ 	.byte	0x00, 0x00, 0x00, 0x00


//--------------------- .nv.info._Z25elementWiseSubtractKernelPfPKfS_ii --------------------------
	.section	.nv.info._Z25elementWiseSubtractKernelPfPKfS_ii,"",@"SHT_CUDA_INFO"
	.sectionflags	@""
	.align	4


	//----- nvinfo : EIATTR_CUDA_API_VERSION
	.align		4
        /*0000*/ 	.byte	0x04, 0x37
        /*0002*/ 	.short	(.L_73 - .L_72)
.L_72:
        /*0004*/ 	.word	0x00000082


	//----- nvinfo : EIATTR_KPARAM_INFO
	.align		4
.L_73:
        /*0008*/ 	.byte	0x04, 0x17
        /*000a*/ 	.short	(.L_75 - .L_74)
.L_74:
        /*000c*/ 	.word	0x00000000
        /*0010*/ 	.short	0x0004
        /*0012*/ 	.short	0x001c
        /*0014*/ 	.byte	0x00, 0xf0, 0x11, 0x00


	//----- nvinfo : EIATTR_KPARAM_INFO
	.align		4
.L_75:
        /*0018*/ 	.byte	0x04, 0x17
        /*001a*/ 	.short	(.L_77 - .L_76)
.L_76:
        /*001c*/ 	.word	0x00000000
        /*0020*/ 	.short	0x0003
        /*0022*/ 	.short	0x0018
        /*0024*/ 	.byte	0x00, 0xf0, 0x11, 0x00


	//----- nvinfo : EIATTR_KPARAM_INFO
	.align		4
.L_77:
        /*0028*/ 	.byte	0x04, 0x17
        /*002a*/ 	.short	(.L_79 - .L_78)
.L_78:
        /*002c*/ 	.word	0x00000000
        /*0030*/ 	.short	0x0002
        /*0032*/ 	.short	0x0010
        /*0034*/ 	.byte	0x00, 0xf5, 0x21, 0x00


	//----- nvinfo : EIATTR_KPARAM_INFO
	.align		4
.L_79:
        /*0038*/ 	.byte	0x04, 0x17
        /*003a*/ 	.short	(.L_81 - .L_80)
.L_80:
        /*003c*/ 	.word	0x00000000
        /*0040*/ 	.short	0x0001
        /*0042*/ 	.short	0x0008
        /*0044*/ 	.byte	0x00, 0xf5, 0x21, 0x00


	//----- nvinfo : EIATTR_KPARAM_INFO
	.align		4
.L_81:
        /*0048*/ 	.byte	0x04, 0x17
        /*004a*/ 	.short	(.L_83 - .L_82)
.L_82:
        /*004c*/ 	.word	0x00000000
        /*0050*/ 	.short	0x0000
        /*0052*/ 	.short	0x0000
        /*0054*/ 	.byte	0x00, 0xf5, 0x21, 0x00


	//----- nvinfo : EIATTR_SPARSE_MMA_MASK
	.align		4
.L_83:
        /*0058*/ 	.byte	0x03, 0x50
        /*005a*/ 	.short	0x0000


	//----- nvinfo : EIATTR_MAXREG_COUNT
	.align		4
        /*005c*/ 	.byte	0x03, 0x1b
        /*005e*/ 	.short	0x00ff


	//----- nvinfo : EIATTR_MERCURY_ISA_VERSION
	.align		4
        /*0060*/ 	.byte	0x03, 0x5f
        /*0062*/ 	.short	0x0101


	//----- nvinfo : EIATTR_VRC_CTA_INIT_COUNT
	.align		4
        /*0064*/ 	.byte	0x02, 0x4a
	.zero		1
	.zero		1


	//----- nvinfo : EIATTR_EXIT_INSTR_OFFSETS
	.align		4
        /*0068*/ 	.byte	0x04, 0x1c
        /*006a*/ 	.short	(.L_85 - .L_84)


	//   ....[0]....
.L_84:
        /*006c*/ 	.word	0x00000080


	//   ....[1]....
        /*0070*/ 	.word	0x00000140


	//----- nvinfo : EIATTR_CBANK_PARAM_SIZE
	.align		4
.L_85:
        /*0074*/ 	.byte	0x03, 0x19
        /*0076*/ 	.short	0x0020


	//----- nvinfo : EIATTR_PARAM_CBANK
	.align		4
        /*0078*/ 	.byte	0x04, 0x0a
        /*007a*/ 	.short	(.L_87 - .L_86)
	.align		4
.L_86:
        /*007c*/ 	.word	index@(.nv.constant0._Z25elementWiseSubtractKernelPfPKfS_ii)
        /*0080*/ 	.short	0x0380
        /*0082*/ 	.short	0x0020


	//----- nvinfo : EIATTR_SW_WAR
	.align		4
.L_87:
        /*0084*/ 	.byte	0x04, 0x36
        /*0086*/ 	.short	(.L_89 - .L_88)
.L_88:
        /*0088*/ 	.word	0x00000008
.L_89:


//--------------------- .nv.info._Z19matrixMeanRowKernelPfS_ii --------------------------
	.section	.nv.info._Z19matrixMeanRowKernelPfS_ii,"",@"SHT_CUDA_INFO"
	.sectionflags	@""
	.align	4


	//----- nvinfo : EIATTR_CUDA_API_VERSION
	.align		4
        /*0000*/ 	.byte	0x04, 0x37
        /*0002*/ 	.short	(.L_91 - .L_90)
.L_90:
        /*0004*/ 	.word	0x00000082


	//----- nvinfo : EIATTR_KPARAM_INFO
	.align		4
.L_91:
        /*0008*/ 	.byte	0x04, 0x17
        /*000a*/ 	.short	(.L_93 - .L_92)
.L_92:
        /*000c*/ 	.word	0x00000000
        /*0010*/ 	.short	0x0003
        /*0012*/ 	.short	0x0014
        /*0014*/ 	.byte	0x00, 0xf0, 0x11, 0x00


	//----- nvinfo : EIATTR_KPARAM_INFO
	.align		4
.L_93:
        /*0018*/ 	.byte	0x04, 0x17
        /*001a*/ 	.short	(.L_95 - .L_94)
.L_94:
        /*001c*/ 	.word	0x00000000
        /*0020*/ 	.short	0x0002
        /*0022*/ 	.short	0x0010
        /*0024*/ 	.byte	0x00, 0xf0, 0x11, 0x00


	//----- nvinfo : EIATTR_KPARAM_INFO
	.align		4
.L_95:
        /*0028*/ 	.byte	0x04, 0x17
        /*002a*/ 	.short	(.L_97 - .L_96)
.L_96:
        /*002c*/ 	.word	0x00000000
        /*0030*/ 	.short	0x0001
        /*0032*/ 	.short	0x0008
        /*0034*/ 	.byte	0x00, 0xf5, 0x21, 0x00


	//----- nvinfo : EIATTR_KPARAM_INFO
	.align		4
.L_97:
        /*0038*/ 	.byte	0x04, 0x17
        /*003a*/ 	.short	(.L_99 - .L_98)
.L_98:
        /*003c*/ 	.word	0x00000000
        /*0040*/ 	.short	0x0000
        /*0042*/ 	.short	0x0000
        /*0044*/ 	.byte	0x00, 0xf5, 0x21, 0x00


	//----- nvinfo : EIATTR_SPARSE_MMA_MASK
	.align		4
.L_99:
        /*0048*/ 	.byte	0x03, 0x50
        /*004a*/ 	.short	0x0000


	//----- nvinfo : EIATTR_MAXREG_COUNT
	.align		4
        /*004c*/ 	.byte	0x03, 0x1b
        /*004e*/ 	.short	0x00ff


	//----- nvinfo : EIATTR_MERCURY_ISA_VERSION
	.align		4
        /*0050*/ 	.byte	0x03, 0x5f
        /*0052*/ 	.short	0x0101


	//----- nvinfo : EIATTR_VRC_CTA_INIT_COUNT
	.align		4
        /*0054*/ 	.byte	0x02, 0x4a
	.zero		1
	.zero		1


	//----- nvinfo : EIATTR_EXIT_INSTR_OFFSETS
	.align		4
        /*0058*/ 	.byte	0x04, 0x1c
        /*005a*/ 	.short	(.L_101 - .L_100)


	//   ....[0]....
.L_100:
        /*005c*/ 	.word	0x00000070


	//   ....[1]....
        /*0060*/ 	.word	0x000009d0


	//----- nvinfo : EIATTR_CRS_STACK_SIZE
	.align		4
.L_101:
        /*0064*/ 	.byte	0x04, 0x1e
        /*0066*/ 	.short	(.L_103 - .L_102)
.L_102:
        /*0068*/ 	.word	0x00000000


	//----- nvinfo : EIATTR_CBANK_PARAM_SIZE
	.align		4
.L_103:
        /*006c*/ 	.byte	0x03, 0x19
        /*006e*/ 	.short	0x0018


	//----- nvinfo : EIATTR_PARAM_CBANK
	.align		4
        /*0070*/ 	.byte	0x04, 0x0a
        /*0072*/ 	.short	(.L_105 - .L_104)
	.align		4
.L_104:
        /*0074*/ 	.word	index@(.nv.constant0._Z19matrixMeanRowKernelPfS_ii)
        /*0078*/ 	.short	0x0380
        /*007a*/ 	.short	0x0018


	//----- nvinfo : EIATTR_SW_WAR
	.align		4
.L_105:
        /*007c*/ 	.byte	0x04, 0x36
        /*007e*/ 	.short	(.L_107 - .L_106)
.L_106:
        /*0080*/ 	.word	0x00000008
.L_107:


//--------------------- .nv.info._Z31elementWiseMultiplyScalarKernelPffS_ii --------------------------
	.section	.nv.info._Z31elementWiseMultiplyScalarKernelPffS_ii,"",@"SHT_CUDA_INFO"
	.sectionflags	@""
	.align	4


	//----- nvinfo : EIATTR_CUDA_API_VERSION
	.align		4
        /*0000*/ 	.byte	0x04, 0x37
        /*0002*/ 	.short	(.L_109 - .L_108)
.L_108:
        /*0004*/ 	.word	0x00000082


	//----- nvinfo : EIATTR_KPARAM_INFO
	.align		4
.L_109:
        /*0008*/ 	.byte	0x04, 0x17
        /*000a*/ 	.short	(.L_111 - .L_110)
.L_110:
        /*000c*/ 	.word	0x00000000
        /*0010*/ 	.short	0x0004
        /*0012*/ 	.short	0x001c
        /*0014*/ 	.byte	0x00, 0xf0, 0x11, 0x00


	//----- nvinfo : EIATTR_KPARAM_INFO
	.align		4
.L_111:
        /*0018*/ 	.byte	0x04, 0x17
        /*001a*/ 	.short	(.L_113 - .L_112)
.L_112:
        /*001c*/ 	.word	0x00000000
        /*0020*/ 	.short	0x0003
        /*0022*/ 	.short	0x0018
        /*0024*/ 	.byte	0x00, 0xf0, 0x11, 0x00


	//----- nvinfo : EIATTR_KPARAM_INFO
	.align		4
.L_113:
        /*0028*/ 	.byte	0x04, 0x17
        /*002a*/ 	.short	(.L_115 - .L_114)
.L_114:
        /*002c*/ 	.word	0x00000000
        /*0030*/ 	.short	0x0002
        /*0032*/ 	.short	0x0010
        /*0034*/ 	.byte	0x00, 0xf5, 0x21, 0x00


	//----- nvinfo : EIATTR_KPARAM_INFO
	.align		4
.L_115:
        /*0038*/ 	.byte	0x04, 0x17
        /*003a*/ 	.short	(.L_117 - .L_116)
.L_116:
        /*003c*/ 	.word	0x00000000
        /*0040*/ 	.short	0x0001
        /*0042*/ 	.short	0x0008
        /*0044*/ 	.byte	0x00, 0xf0, 0x11, 0x00


	//----- nvinfo : EIATTR_KPARAM_INFO
	.align		4
.L_117:
        /*0048*/ 	.byte	0x04, 0x17
        /*004a*/ 	.short	(.L_119 - .L_118)
.L_118:
        /*004c*/ 	.word	0x00000000
        /*0050*/ 	.short	0x0000
        /*0052*/ 	.short	0x0000
        /*0054*/ 	.byte	0x00, 0xf5, 0x21, 0x00


	//----- nvinfo : EIATTR_SPARSE_MMA_MASK
	.align		4
.L_119:
        /*0058*/ 	.byte	0x03, 0x50
        /*005a*/ 	.short	0x0000


	//----- nvinfo : EIATTR_MAXREG_COUNT
	.align		4
        /*005c*/ 	.byte	0x03, 0x1b
        /*005e*/ 	.short	0x00ff


	//----- nvinfo : EIATTR_MERCURY_ISA_VERSION
	.align		4
        /*0060*/ 	.byte	0x03, 0x5f
        /*0062*/ 	.short	0x0101


	//----- nvinfo : EIATTR_VRC_CTA_INIT_COUNT
	.align		4
        /*0064*/ 	.byte	0x02, 0x4a
	.zero		1
	.zero		1


	//----- nvinfo : EIATTR_EXIT_INSTR_OFFSETS
	.align		4
        /*0068*/ 	.byte	0x04, 0x1c
        /*006a*/ 	.short	(.L_121 - .L_120)


	//   ....[0]....
.L_120:
        /*006c*/ 	.word	0x000000c0


	//   ....[1]....
        /*0070*/ 	.word	0x00000170


	//----- nvinfo : EIATTR_CBANK_PARAM_SIZE
	.align		4
.L_121:
        /*0074*/ 	.byte	0x03, 0x19
        /*0076*/ 	.short	0x0020


	//----- nvinfo : EIATTR_PARAM_CBANK
	.align		4
        /*0078*/ 	.byte	0x04, 0x0a
        /*007a*/ 	.short	(.L_123 - .L_122)
	.align		4
.L_122:
        /*007c*/ 	.word	index@(.nv.constant0._Z31elementWiseMultiplyScalarKernelPffS_ii)
        /*0080*/ 	.short	0x0380
        /*0082*/ 	.short	0x0020


	//----- nvinfo : EIATTR_SW_WAR
	.align		4
.L_123:
        /*0084*/ 	.byte	0x04, 0x36
        /*0086*/ 	.short	(.L_125 - .L_124)
.L_124:
        /*0088*/ 	.word	0x00000008
.L_125:


//--------------------- .nv.info._Z19elementWiseMultiplyPKfS0_Pfi --------------------------
	.section	.nv.info._Z19elementWiseMultiplyPKfS0_Pfi,"",@"SHT_CUDA_INFO"
	.sectionflags	@""
	.align	4


	//----- nvinfo : EIATTR_CUDA_API_VERSION
	.align		4
        /*0000*/ 	.byte	0x04, 0x37
        /*0002*/ 	.short	(.L_127 - .L_126)
.L_126:
        /*0004*/ 	.word	0x00000082


	//----- nvinfo : EIATTR_KPARAM_INFO
	.align		4
.L_127:
        /*0008*/ 	.byte	0x04, 0x17
        /*000a*/ 	.short	(.L_129 - .L_128)
.L_128:
        /*000c*/ 	.word	0x00000000
        /*0010*/ 	.short	0x0003
        /*0012*/ 	.short	0x0018
        /*0014*/ 	.byte	0x00, 0xf0, 0x11, 0x00


	//----- nvinfo : EIATTR_KPARAM_INFO
	.align		4
.L_129:
        /*0018*/ 	.byte	0x04, 0x17
        /*001a*/ 	.short	(.L_131 - .L_130)
.L_130:
        /*001c*/ 	.word	0x00000000
        /*0020*/ 	.short	0x0002
        /*0022*/ 	.short	0x0010
        /*0024*/ 	.byte	0x00, 0xf5, 0x21, 0x00


	//----- nvinfo : EIATTR_KPARAM_INFO
	.align		4
.L_131:
        /*0028*/ 	.byte	0x04, 0x17
        /*002a*/ 	.short	(.L_133 - .L_132)
.L_132:
        /*002c*/ 	.word	0x00000000
        /*0030*/ 	.short	0x0001
        /*0032*/ 	.short	0x0008
        /*0034*/ 	.byte	0x00, 0xf5, 0x21, 0x00


	//----- nvinfo : EIATTR_KPARAM_INFO
	.align		4
.L_133:
        /*0038*/ 	.byte	0x04, 0x17
        /*003a*/ 	.short	(.L_135 - .L_134)
.L_134:
        /*003c*/ 	.word	0x00000000
        /*0040*/ 	.short	0x0000
        /*0042*/ 	.short	0x0000
        /*0044*/ 	.byte	0x00, 0xf5, 0x21, 0x00


	//----- nvinfo : EIATTR_SPARSE_MMA_MASK
	.align		4
.L_135:
        /*0048*/ 	.byte	0x03, 0x50
        /*004a*/ 	.short	0x0000


	//----- nvinfo : EIATTR_MAXREG_COUNT
	.align		4
        /*004c*/ 	.byte	0x03, 0x1b
        /*004e*/ 	.short	0x00ff


	//----- nvinfo : EIATTR_MERCURY_ISA_VERSION
	.align		4
        /*0050*/ 	.byte	0x03, 0x5f
        /*0052*/ 	.short	0x0101


	//----- nvinfo : EIATTR_VRC_CTA_INIT_COUNT
	.align		4
        /*0054*/ 	.byte	0x02, 0x4a
	.zero		1
	.zero		1


	//----- nvinfo : EIATTR_EXIT_INSTR_OFFSETS
	.align		4
        /*0058*/ 	.byte	0x04, 0x1c
        /*005a*/ 	.short	(.L_137 - .L_136)


	//   ....[0]....
.L_136:
        /*005c*/ 	.word	0x00000070


	//   ....[1]....
        /*0060*/ 	.word	0x00000130


	//----- nvinfo : EIATTR_CBANK_PARAM_SIZE
	.align		4
.L_137:
        /*0064*/ 	.byte	0x03, 0x19
        /*0066*/ 	.short	0x001c


	//----- nvinfo : EIATTR_PARAM_CBANK
	.align		4
        /*0068*/ 	.byte	0x04, 0x0a
        /*006a*/ 	.short	(.L_139 - .L_138)
	.align		4
.L_138:
        /*006c*/ 	.word	index@(.nv.constant0._Z19elementWiseMultiplyPKfS0_Pfi)
        /*0070*/ 	.short	0x0380
        /*0072*/ 	.short	0x001c


	//----- nvinfo : EIATTR_SW_WAR
	.align		4
.L_139:
        /*0074*/ 	.byte	0x04, 0x36
        /*0076*/ 	.short	(.L_141 - .L_140)
.L_140:
        /*0078*/ 	.word	0x00000008
.L_141:


//--------------------- .nv.info._Z23sigmoidDerivativeKernelPKfPfi --------------------------
	.section	.nv.info._Z23sigmoidDerivativeKernelPKfPfi,"",@"SHT_CUDA_INFO"
	.sectionflags	@""
	.align	4


	//----- nvinfo : EIATTR_CUDA_API_VERSION
	.align		4
        /*0000*/ 	.byte	0x04, 0x37
        /*0002*/ 	.short	(.L_143 - .L_142)
.L_142:
        /*0004*/ 	.word	0x00000082


	//----- nvinfo : EIATTR_KPARAM_INFO
	.align		4
.L_143:
        /*0008*/ 	.byte	0x04, 0x17
        /*000a*/ 	.short	(.L_145 - .L_144)
.L_144:
        /*000c*/ 	.word	0x00000000
        /*0010*/ 	.short	0x0002
        /*0012*/ 	.short	0x0010
        /*0014*/ 	.byte	0x00, 0xf0, 0x11, 0x00


	//----- nvinfo : EIATTR_KPARAM_INFO
	.align		4
.L_145:
        /*0018*/ 	.byte	0x04, 0x17
        /*001a*/ 	.short	(.L_147 - .L_146)
.L_146:
        /*001c*/ 	.word	0x00000000
        /*0020*/ 	.short	0x0001
        /*0022*/ 	.short	0x0008
        /*0024*/ 	.byte	0x00, 0xf5, 0x21, 0x00


	//----- nvinfo : EIATTR_KPARAM_INFO
	.align		4
.L_147:
        /*0028*/ 	.byte	0x04, 0x17
        /*002a*/ 	.short	(.L_149 - .L_148)
.L_148:
        /*002c*/ 	.word	0x00000000
        /*0030*/ 	.short	0x0000
        /*0032*/ 	.short	0x0000
        /*0034*/ 	.byte	0x00, 0xf5, 0x21, 0x00


	//----- nvinfo : EIATTR_SPARSE_MMA_MASK
	.align		4
.L_149:
        /*0038*/ 	.byte	0x03, 0x50
        /*003a*/ 	.short	0x0000


	//----- nvinfo : EIATTR_MAXREG_COUNT
	.align		4
        /*003c*/ 	.byte	0x03, 0x1b
        /*003e*/ 	.short	0x00ff


	//----- nvinfo : EIATTR_MERCURY_ISA_VERSION
	.align		4
        /*0040*/ 	.byte	0x03, 0x5f
        /*0042*/ 	.short	0x0101


	//----- nvinfo : EIATTR_VRC_CTA_INIT_COUNT
	.align		4
        /*0044*/ 	.byte	0x02, 0x4a
	.zero		1
	.zero		1


	//----- nvinfo : EIATTR_EXIT_INSTR_OFFSETS
	.align		4
        /*0048*/ 	.byte	0x04, 0x1c
        /*004a*/ 	.short	(.L_151 - .L_150)


	//   ....[0]....
.L_150:
        /*004c*/ 	.word	0x00000070


	//   ....[1]....
        /*0050*/ 	.word	0x000005f0


	//----- nvinfo : EIATTR_CRS_STACK_SIZE
	.align		4
.L_151:
        /*0054*/ 	.byte	0x04, 0x1e
        /*0056*/ 	.short	(.L_153 - .L_152)
.L_152:
        /*0058*/ 	.word	0x00000000


	//----- nvinfo : EIATTR_CBANK_PARAM_SIZE
	.align		4
.L_153:
        /*005c*/ 	.byte	0x03, 0x19
        /*005e*/ 	.short	0x0014


	//----- nvinfo : EIATTR_PARAM_CBANK
	.align		4
        /*0060*/ 	.byte	0x04, 0x0a
        /*0062*/ 	.short	(.L_155 - .L_154)
	.align		4
.L_154:
        /*0064*/ 	.word	index@(.nv.constant0._Z23sigmoidDerivativeKernelPKfPfi)
        /*0068*/ 	.short	0x0380
        /*006a*/ 	.short	0x0014


	//----- nvinfo : EIATTR_SW_WAR
	.align		4
.L_155:
        /*006c*/ 	.byte	0x04, 0x36
        /*006e*/ 	.short	(.L_157 - .L_156)
.L_156:
        /*0070*/ 	.word	0x00000008
.L_157:


//--------------------- .nv.info._Z14subtractKernelPKfS0_Pfii --------------------------
	.section	.nv.info._Z14subtractKernelPKfS0_Pfii,"",@"SHT_CUDA_INFO"
	.sectionflags	@""
	.align	4


	//----- nvinfo : EIATTR_CUDA_API_VERSION
	.align		4
        /*0000*/ 	.byte	0x04, 0x37
        /*0002*/ 	.short	(.L_159 - .L_158)
.L_158:
        /*0004*/ 	.word	0x00000082


	//----- nvinfo : EIATTR_KPARAM_INFO
	.align		4
.L_159:
        /*0008*/ 	.byte	0x04, 0x17
        /*000a*/ 	.short	(.L_161 - .L_160)
.L_160:
        /*000c*/ 	.word	0x00000000
        /*0010*/ 	.short	0x0004
        /*0012*/ 	.short	0x001c
        /*0014*/ 	.byte	0x00, 0xf0, 0x11, 0x00


	//----- nvinfo : EIATTR_KPARAM_INFO
	.align		4
.L_161:
        /*0018*/ 	.byte	0x04, 0x17
        /*001a*/ 	.short	(.L_163 - .L_162)
.L_162:
        /*001c*/ 	.word	0x00000000
        /*0020*/ 	.short	0x0003
        /*0022*/ 	.short	0x0018
        /*0024*/ 	.byte	0x00, 0xf0, 0x11, 0x00


	//----- nvinfo : EIATTR_KPARAM_INFO
	.align		4
.L_163:
        /*0028*/ 	.byte	0x04, 0x17
        /*002a*/ 	.short	(.L_165 - .L_164)
.L_164:
        /*002c*/ 	.word	0x00000000
        /*0030*/ 	.short	0x0002
        /*0032*/ 	.short	0x0010
        /*0034*/ 	.byte	0x00, 0xf5, 0x21, 0x00


	//----- nvinfo : EIATTR_KPARAM_INFO
	.align		4
.L_165:
        /*0038*/ 	.byte	0x04, 0x17
        /*003a*/ 	.short	(.L_167 - .L_166)
.L_166:
        /*003c*/ 	.word	0x00000000
        /*0040*/ 	.short	0x0001
        /*0042*/ 	.short	0x0008
        /*0044*/ 	.byte	0x00, 0xf5, 0x21, 0x00


	//----- nvinfo : EIATTR_KPARAM_INFO
	.align		4
.L_167:
        /*0048*/ 	.byte	0x04, 0x17
        /*004a*/ 	.short	(.L_169 - .L_168)
.L_168:
        /*004c*/ 	.word	0x00000000
        /*0050*/ 	.short	0x0000
        /*0052*/ 	.short	0x0000
        /*0054*/ 	.byte	0x00, 0xf5, 0x21, 0x00


	//----- nvinfo : EIATTR_SPARSE_MMA_MASK
	.align		4
.L_169:
        /*0058*/ 	.byte	0x03, 0x50
        /*005a*/ 	.short	0x0000


	//----- nvinfo : EIATTR_MAXREG_COUNT
	.align		4
        /*005c*/ 	.byte	0x03, 0x1b
        /*005e*/ 	.short	0x00ff


	//----- nvinfo : EIATTR_MERCURY_ISA_VERSION
	.align		4
        /*0060*/ 	.byte	0x03, 0x5f
        /*0062*/ 	.short	0x0101


	//----- nvinfo : EIATTR_VRC_CTA_INIT_COUNT
	.align		4
        /*0064*/ 	.byte	0x02, 0x4a
	.zero		1
	.zero		1


	//----- nvinfo : EIATTR_EXIT_INSTR_OFFSETS
	.align		4
        /*0068*/ 	.byte	0x04, 0x1c
        /*006a*/ 	.short	(.L_171 - .L_170)


	//   ....[0]....
.L_170:
        /*006c*/ 	.word	0x00000080


	//   ....[1]....
        /*0070*/ 	.word	0x00000140


	//----- nvinfo : EIATTR_CBANK_PARAM_SIZE
	.align		4
.L_171:
        /*0074*/ 	.byte	0x03, 0x19
        /*0076*/ 	.short	0x0020


	//----- nvinfo : EIATTR_PARAM_CBANK
	.align		4
        /*0078*/ 	.byte	0x04, 0x0a
        /*007a*/ 	.short	(.L_173 - .L_172)
	.align		4
.L_172:
        /*007c*/ 	.word	index@(.nv.constant0._Z14subtractKernelPKfS0_Pfii)
        /*0080*/ 	.short	0x0380
        /*0082*/ 	.short	0x0020


	//----- nvinfo : EIATTR_SW_WAR
	.align		4
.L_173:
        /*0084*/ 	.byte	0x04, 0x36
        /*0086*/ 	.short	(.L_175 - .L_174)
.L_174:
        /*0088*/ 	.word	0x00000008
.L_175:


//--------------------- .nv.info._Z13sigmoidKernelPKfPfi --------------------------
	.section	.nv.info._Z13sigmoidKernelPKfPfi,"",@"SHT_CUDA_INFO"
	.sectionflags	@""
	.align	4


	//----- nvinfo : EIATTR_CUDA_API_VERSION
	.align		4
        /*0000*/ 	.byte	0x04, 0x37
        /*0002*/ 	.short	(.L_177 - .L_176)
.L_176:
        /*0004*/ 	.word	0x00000082


	//----- nvinfo : EIATTR_KPARAM_INFO
	.align		4
.L_177:
        /*0008*/ 	.byte	0x04, 0x17
        /*000a*/ 	.short	(.L_179 - .L_178)
.L_178:
        /*000c*/ 	.word	0x00000000
        /*0010*/ 	.short	0x0002
        /*0012*/ 	.short	0x0010
        /*0014*/ 	.byte	0x00, 0xf0, 0x11, 0x00


	//----- nvinfo : EIATTR_KPARAM_INFO
	.align		4
.L_179:
        /*0018*/ 	.byte	0x04, 0x17
        /*001a*/ 	.short	(.L_181 - .L_180)
.L_180:
        /*001c*/ 	.word	0x00000000
        /*0020*/ 	.short	0x0001
        /*0022*/ 	.short	0x0008
        /*0024*/ 	.byte	0x00, 0xf5, 0x21, 0x00


	//----- nvinfo : EIATTR_KPARAM_INFO
	.align		4
.L_181:
        /*0028*/ 	.byte	0x04, 0x17
        /*002a*/ 	.short	(.L_183 - .L_182)
.L_182:
        /*002c*/ 	.word	0x00000000
        /*0030*/ 	.short	0x0000
        /*0032*/ 	.short	0x0000
        /*0034*/ 	.byte	0x00, 0xf5, 0x21, 0x00


	//----- nvinfo : EIATTR_SPARSE_MMA_MASK
	.align		4
.L_183:
        /*0038*/ 	.byte	0x03, 0x50
        /*003a*/ 	.short	0x0000


	//----- nvinfo : EIATTR_MAXREG_COUNT
	.align		4
        /*003c*/ 	.byte	0x03, 0x1b
        /*003e*/ 	.short	0x00ff


	//----- nvinfo : EIATTR_MERCURY_ISA_VERSION
	.align		4
        /*0040*/ 	.byte	0x03, 0x5f
        /*0042*/ 	.short	0x0101


	//----- nvinfo : EIATTR_VRC_CTA_INIT_COUNT
	.align		4
        /*0044*/ 	.byte	0x02, 0x4a
	.zero		1
	.zero		1


	//----- nvinfo : EIATTR_EXIT_INSTR_OFFSETS
	.align		4
        /*0048*/ 	.byte	0x04, 0x1c
        /*004a*/ 	.short	(.L_185 - .L_184)


	//   ....[0]....
.L_184:
        /*004c*/ 	.word	0x00000070


	//   ....[1]....
        /*0050*/ 	.word	0x00000260


	//----- nvinfo : EIATTR_CRS_STACK_SIZE
	.align		4
.L_185:
        /*0054*/ 	.byte	0x04, 0x1e
        /*0056*/ 	.short	(.L_187 - .L_186)
.L_186:
        /*0058*/ 	.word	0x00000000


	//----- nvinfo : EIATTR_CBANK_PARAM_SIZE
	.align		4
.L_187:
        /*005c*/ 	.byte	0x03, 0x19
        /*005e*/ 	.short	0x0014


	//----- nvinfo : EIATTR_PARAM_CBANK
	.align		4
        /*0060*/ 	.byte	0x04, 0x0a
        /*0062*/ 	.short	(.L_189 - .L_188)
	.align		4
.L_188:
        /*0064*/ 	.word	index@(.nv.constant0._Z13sigmoidKernelPKfPfi)
        /*0068*/ 	.short	0x0380
        /*006a*/ 	.short	0x0014


	//----- nvinfo : EIATTR_SW_WAR
	.align		4
.L_189:
        /*006c*/ 	.byte	0x04, 0x36
        /*006e*/ 	.short	(.L_191 - .L_190)
.L_190:
        /*0070*/ 	.word	0x00000008
.L_191:


//--------------------- .nv.info._Z13addBiasKernelPKfS0_Pfii --------------------------
	.section	.nv.info._Z13addBiasKernelPKfS0_Pfii,"",@"SHT_CUDA_INFO"
	.sectionflags	@""
	.align	4


	//----- nvinfo : EIATTR_CUDA_API_VERSION
	.align		4
        /*0000*/ 	.byte	0x04, 0x37
        /*0002*/ 	.short	(.L_193 - .L_192)
.L_192:
        /*0004*/ 	.word	0x00000082


	//----- nvinfo : EIATTR_KPARAM_INFO
	.align		4
.L_193:
        /*0008*/ 	.byte	0x04, 0x17
        /*000a*/ 	.short	(.L_195 - .L_194)
.L_194:
        /*000c*/ 	.word	0x00000000
        /*0010*/ 	.short	0x0004
        /*0012*/ 	.short	0x001c
        /*0014*/ 	.byte	0x00, 0xf0, 0x11, 0x00


	//----- nvinfo : EIATTR_KPARAM_INFO
	.align		4
.L_195:
        /*0018*/ 	.byte	0x04, 0x17
        /*001a*/ 	.short	(.L_197 - .L_196)
.L_196:
        /*001c*/ 	.word	0x00000000
        /*0020*/ 	.short	0x0003
        /*0022*/ 	.short	0x0018
        /*0024*/ 	.byte	0x00, 0xf0, 0x11, 0x00


	//----- nvinfo : EIATTR_KPARAM_INFO
	.align		4
.L_197:
        /*0028*/ 	.byte	0x04, 0x17
        /*002a*/ 	.short	(.L_199 - .L_198)
.L_198:
        /*002c*/ 	.word	0x00000000
        /*0030*/ 	.short	0x0002
        /*0032*/ 	.short	0x0010
        /*0034*/ 	.byte	0x00, 0xf5, 0x21, 0x00


	//----- nvinfo : EIATTR_KPARAM_INFO
	.align		4
.L_199:
        /*0038*/ 	.byte	0x04, 0x17
        /*003a*/ 	.short	(.L_201 - .L_200)
.L_200:
        /*003c*/ 	.word	0x00000000
        /*0040*/ 	.short	0x0001
        /*0042*/ 	.short	0x0008
        /*0044*/ 	.byte	0x00, 0xf5, 0x21, 0x00


	//----- nvinfo : EIATTR_KPARAM_INFO
	.align		4
.L_201:
        /*0048*/ 	.byte	0x04, 0x17
        /*004a*/ 	.short	(.L_203 - .L_202)
.L_202:
        /*004c*/ 	.word	0x00000000
        /*0050*/ 	.short	0x0000
        /*0052*/ 	.short	0x0000
        /*0054*/ 	.byte	0x00, 0xf5, 0x21, 0x00


	//----- nvinfo : EIATTR_SPARSE_MMA_MASK
	.align		4
.L_203:
        /*0058*/ 	.byte	0x03, 0x50
        /*005a*/ 	.short	0x0000


	//----- nvinfo : EIATTR_MAXREG_COUNT
	.align		4
        /*005c*/ 	.byte	0x03, 0x1b
        /*005e*/ 	.short	0x00ff


	//----- nvinfo : EIATTR_MERCURY_ISA_VERSION
	.align		4
        /*0060*/ 	.byte	0x03, 0x5f
        /*0062*/ 	.short	0x0101


	//----- nvinfo : EIATTR_VRC_CTA_INIT_COUNT
	.align		4
        /*0064*/ 	.byte	0x02, 0x4a
	.zero		1
	.zero		1


	//----- nvinfo : EIATTR_EXIT_INSTR_OFFSETS
	.align		4
        /*0068*/ 	.byte	0x04, 0x1c
        /*006a*/ 	.short	(.L_205 - .L_204)


	//   ....[0]....
.L_204:
        /*006c*/ 	.word	0x000000c0


	//   ....[1]....
        /*0070*/ 	.word	0x00000190


	//----- nvinfo : EIATTR_CBANK_PARAM_SIZE
	.align		4
.L_205:
        /*0074*/ 	.byte	0x03, 0x19
        /*0076*/ 	.short	0x0020


	//----- nvinfo : EIATTR_PARAM_CBANK
	.align		4
        /*0078*/ 	.byte	0x04, 0x0a
        /*007a*/ 	.short	(.L_207 - .L_206)
	.align		4
.L_206:
        /*007c*/ 	.word	index@(.nv.constant0._Z13addBiasKernelPKfS0_Pfii)
        /*0080*/ 	.short	0x0380
        /*0082*/ 	.short	0x0020


	//----- nvinfo : EIATTR_SW_WAR
	.align		4
.L_207:
        /*0084*/ 	.byte	0x04, 0x36
        /*0086*/ 	.short	(.L_209 - .L_208)
.L_208:
        /*0088*/ 	.word	0x00000008
.L_209:


//--------------------- .nv.info._Z29matrixMultiplyTransposeKernelPfS_S_iiii --------------------------
	.section	.nv.info._Z29matrixMultiplyTransposeKernelPfS_S_iiii,"",@"SHT_CUDA_INFO"
	.sectionflags	@""
	.align	4


	//----- nvinfo : EIATTR_CUDA_API_VERSION
	.align		4
        /*0000*/ 	.byte	0x04, 0x37
        /*0002*/ 	.short	(.L_211 - .L_210)
.L_210:
        /*0004*/ 	.word	0x00000082


	//----- nvinfo : EIATTR_KPARAM_INFO
	.align		4
.L_211:
        /*0008*/ 	.byte	0x04, 0x17
        /*000a*/ 	.short	(.L_213 - .L_212)
.L_212:
        /*000c*/ 	.word	0x00000000
        /*0010*/ 	.short	0x0006
        /*0012*/ 	.short	0x0024
        /*0014*/ 	.byte	0x00, 0xf0, 0x11, 0x00


	//----- nvinfo : EIATTR_KPARAM_INFO
	.align		4
.L_213:
        /*0018*/ 	.byte	0x04, 0x17
        /*001a*/ 	.short	(.L_215 - .L_214)
.L_214:
        /*001c*/ 	.word	0x00000000
        /*0020*/ 	.short	0x0005
        /*0022*/ 	.short	0x0020
        /*0024*/ 	.byte	0x00, 0xf0, 0x11, 0x00


	//----- nvinfo : EIATTR_KPARAM_INFO
	.align		4
.L_215:
        /*0028*/ 	.byte	0x04, 0x17
        /*002a*/ 	.short	(.L_217 - .L_216)
.L_216:
        /*002c*/ 	.word	0x00000000
        /*0030*/ 	.short	0x0004
        /*0032*/ 	.short	0x001c
        /*0034*/ 	.byte	0x00, 0xf0, 0x11, 0x00


	//----- nvinfo : EIATTR_KPARAM_INFO
	.align		4
.L_217:
        /*0038*/ 	.byte	0x04, 0x17
        /*003a*/ 	.short	(.L_219 - .L_218)
.L_218:
        /*003c*/ 	.word	0x00000000
        /*0040*/ 	.short	0x0003
        /*0042*/ 	.short	0x0018
        /*0044*/ 	.byte	0x00, 0xf0, 0x11, 0x00


	//----- nvinfo : EIATTR_KPARAM_INFO
	.align		4
.L_219:
        /*0048*/ 	.byte	0x04, 0x17
        /*004a*/ 	.short	(.L_221 - .L_220)
.L_220:
        /*004c*/ 	.word	0x00000000
        /*0050*/ 	.short	0x0002
        /*0052*/ 	.short	0x0010
        /*0054*/ 	.byte	0x00, 0xf5, 0x21, 0x00


	//----- nvinfo : EIATTR_KPARAM_INFO
	.align		4
.L_221:
        /*0058*/ 	.byte	0x04, 0x17
        /*005a*/ 	.short	(.L_223 - .L_222)
.L_222:
        /*005c*/ 	.word	0x00000000
        /*0060*/ 	.short	0x0001
        /*0062*/ 	.short	0x0008
        /*0064*/ 	.byte	0x00, 0xf5, 0x21, 0x00


	//----- nvinfo : EIATTR_KPARAM_INFO
	.align		4
.L_223:
        /*0068*/ 	.byte	0x04, 0x17
        /*006a*/ 	.short	(.L_225 - .L_224)
.L_224:
        /*006c*/ 	.word	0x00000000
        /*0070*/ 	.short	0x0000
        /*0072*/ 	.short	0x0000
        /*0074*/ 	.byte	0x00, 0xf5, 0x21, 0x00


	//----- nvinfo : EIATTR_SPARSE_MMA_MASK
	.align		4
.L_225:
        /*0078*/ 	.byte	0x03, 0x50
        /*007a*/ 	.short	0x0000


	//----- nvinfo : EIATTR_MAXREG_COUNT
	.align		4
        /*007c*/ 	.byte	0x03, 0x1b
        /*007e*/ 	.short	0x00ff


	//----- nvinfo : EIATTR_MERCURY_ISA_VERSION
	.align		4
        /*0080*/ 	.byte	0x03, 0x5f
        /*0082*/ 	.short	0x0101


	//----- nvinfo : EIATTR_VRC_CTA_INIT_COUNT
	.align		4
        /*0084*/ 	.byte	0x02, 0x4a
	.zero		1
	.zero		1


	//----- nvinfo : EIATTR_EXIT_INSTR_OFFSETS
	.align		4
        /*0088*/ 	.byte	0x04, 0x1c
        /*008a*/ 	.short	(.L_227 - .L_226)


	//   ....[0]....
.L_226:
        /*008c*/ 	.word	0x000000d0


	//   ....[1]....
        /*0090*/ 	.word	0x00000bf0


	//----- nvinfo : EIATTR_CBANK_PARAM_SIZE
	.align		4
.L_227:
        /*0094*/ 	.byte	0x03, 0x19
        /*0096*/ 	.short	0x0028


	//----- nvinfo : EIATTR_PARAM_CBANK
	.align		4
        /*0098*/ 	.byte	0x04, 0x0a
        /*009a*/ 	.short	(.L_229 - .L_228)
	.align		4
.L_228:
        /*009c*/ 	.word	index@(.nv.constant0._Z29matrixMultiplyTransposeKernelPfS_S_iiii)
        /*00a0*/ 	.short	0x0380
        /*00a2*/ 	.short	0x0028


	//----- nvinfo : EIATTR_SW_WAR
	.align		4
.L_229:
        /*00a4*/ 	.byte	0x04, 0x36
        /*00a6*/ 	.short	(.L_231 - .L_230)
.L_230:
        /*00a8*/ 	.word	0x00000008
.L_231:


//--------------------- .nv.info._Z10gemmKernelPKfS0_Pfiii --------------------------
	.section	.nv.info._Z10gemmKernelPKfS0_Pfiii,"",@"SHT_CUDA_INFO"
	.sectionflags	@""
	.align	4


	//----- nvinfo : EIATTR_CUDA_API_VERSION
	.align		4
        /*0000*/ 	.byte	0x04, 0x37
        /*0002*/ 	.short	(.L_233 - .L_232)
.L_232:
        /*0004*/ 	.word	0x00000082


	//----- nvinfo : EIATTR_KPARAM_INFO
	.align		4
.L_233:
        /*0008*/ 	.byte	0x04, 0x17
        /*000a*/ 	.short	(.L_235 - .L_234)
.L_234:
        /*000c*/ 	.word	0x00000000
        /*0010*/ 	.short	0x0005
        /*0012*/ 	.short	0x0020
        /*0014*/ 	.byte	0x00, 0xf0, 0x11, 0x00


	//----- nvinfo : EIATTR_KPARAM_INFO
	.align		4
.L_235:
        /*0018*/ 	.byte	0x04, 0x17
        /*001a*/ 	.short	(.L_237 - .L_236)
.L_236:
        /*001c*/ 	.word	0x00000000
        /*0020*/ 	.short	0x0004
        /*0022*/ 	.short	0x001c
        /*0024*/ 	.byte	0x00, 0xf0, 0x11, 0x00


	//----- nvinfo : EIATTR_KPARAM_INFO
	.align		4
.L_237:
        /*0028*/ 	.byte	0x04, 0x17
        /*002a*/ 	.short	(.L_239 - .L_238)
.L_238:
        /*002c*/ 	.word	0x00000000
        /*0030*/ 	.short	0x0003
        /*0032*/ 	.short	0x0018
        /*0034*/ 	.byte	0x00, 0xf0, 0x11, 0x00


	//----- nvinfo : EIATTR_KPARAM_INFO
	.align		4
.L_239:
        /*0038*/ 	.byte	0x04, 0x17
        /*003a*/ 	.short	(.L_241 - .L_240)
.L_240:
        /*003c*/ 	.word	0x00000000
        /*0040*/ 	.short	0x0002
        /*0042*/ 	.short	0x0010
        /*0044*/ 	.byte	0x00, 0xf5, 0x21, 0x00


	//----- nvinfo : EIATTR_KPARAM_INFO
	.align		4
.L_241:
        /*0048*/ 	.byte	0x04, 0x17
        /*004a*/ 	.short	(.L_243 - .L_242)
.L_242:
        /*004c*/ 	.word	0x00000000
        /*0050*/ 	.short	0x0001
        /*0052*/ 	.short	0x0008
        /*0054*/ 	.byte	0x00, 0xf5, 0x21, 0x00


	//----- nvinfo : EIATTR_KPARAM_INFO
	.align		4
.L_243:
        /*0058*/ 	.byte	0x04, 0x17
        /*005a*/ 	.short	(.L_245 - .L_244)
.L_244:
        /*005c*/ 	.word	0x00000000
        /*0060*/ 	.short	0x0000
        /*0062*/ 	.short	0x0000
        /*0064*/ 	.byte	0x00, 0xf5, 0x21, 0x00


	//----- nvinfo : EIATTR_SPARSE_MMA_MASK
	.align		4
.L_245:
        /*0068*/ 	.byte	0x03, 0x50
        /*006a*/ 	.short	0x0000


	//----- nvinfo : EIATTR_MAXREG_COUNT
	.align		4
        /*006c*/ 	.byte	0x03, 0x1b
        /*006e*/ 	.short	0x00ff


	//----- nvinfo : EIATTR_MERCURY_ISA_VERSION
	.align		4
        /*0070*/ 	.byte	0x03, 0x5f
        /*0072*/ 	.short	0x0101


	//----- nvinfo : EIATTR_VRC_CTA_INIT_COUNT
	.align		4
        /*0074*/ 	.byte	0x02, 0x4a
	.zero		1
	.zero		1


	//----- nvinfo : EIATTR_EXIT_INSTR_OFFSETS
	.align		4
        /*0078*/ 	.byte	0x04, 0x1c
        /*007a*/ 	.short	(.L_247 - .L_246)


	//   ....[0]....
.L_246:
        /*007c*/ 	.word	0x000000c0


	//   ....[1]....
        /*0080*/ 	.word	0x000008e0


	//----- nvinfo : EIATTR_CBANK_PARAM_SIZE
	.align		4
.L_247:
        /*0084*/ 	.byte	0x03, 0x19
        /*0086*/ 	.short	0x0024


	//----- nvinfo : EIATTR_PARAM_CBANK
	.align		4
        /*0088*/ 	.byte	0x04, 0x0a
        /*008a*/ 	.short	(.L_249 - .L_248)
	.align		4
.L_248:
        /*008c*/ 	.word	index@(.nv.constant0._Z10gemmKernelPKfS0_Pfiii)
        /*0090*/ 	.short	0x0380
        /*0092*/ 	.short	0x0024


	//----- nvinfo : EIATTR_SW_WAR
	.align		4
.L_249:
        /*0094*/ 	.byte	0x04, 0x36
        /*0096*/ 	.short	(.L_251 - .L_250)
.L_250:
        /*0098*/ 	.word	0x00000008
.L_251:


//--------------------- .nv.info._Z15transposeKernelPfS_ii --------------------------
	.section	.nv.info._Z15transposeKernelPfS_ii,"",@"SHT_CUDA_INFO"
	.sectionflags	@""
	.align	4


	//----- nvinfo : EIATTR_CUDA_API_VERSION
	.align		4
        /*0000*/ 	.byte	0x04, 0x37
        /*0002*/ 	.short	(.L_253 - .L_252)
.L_252:
        /*0004*/ 	.word	0x00000082


	//----- nvinfo : EIATTR_KPARAM_INFO
	.align		4
.L_253:
        /*0008*/ 	.byte	0x04, 0x17
        /*000a*/ 	.short	(.L_255 - .L_254)
.L_254:
        /*000c*/ 	.word	0x00000000
        /*0010*/ 	.short	0x0003
        /*0012*/ 	.short	0x0014
        /*0014*/ 	.byte	0x00, 0xf0, 0x11, 0x00


	//----- nvinfo : EIATTR_KPARAM_INFO
	.align		4
.L_255:
        /*0018*/ 	.byte	0x04, 0x17
        /*001a*/ 	.short	(.L_257 - .L_256)
.L_256:
        /*001c*/ 	.word	0x00000000
        /*0020*/ 	.short	0x0002
        /*0022*/ 	.short	0x0010
        /*0024*/ 	.byte	0x00, 0xf0, 0x11, 0x00


	//----- nvinfo : EIATTR_KPARAM_INFO
	.align		4
.L_257:
        /*0028*/ 	.byte	0x04, 0x17
        /*002a*/ 	.short	(.L_259 - .L_258)
.L_258:
        /*002c*/ 	.word	0x00000000
        /*0030*/ 	.short	0x0001
        /*0032*/ 	.short	0x0008
        /*0034*/ 	.byte	0x00, 0xf5, 0x21, 0x00


	//----- nvinfo : EIATTR_KPARAM_INFO
	.align		4
.L_259:
        /*0038*/ 	.byte	0x04, 0x17
        /*003a*/ 	.short	(.L_261 - .L_260)
.L_260:
        /*003c*/ 	.word	0x00000000
        /*0040*/ 	.short	0x0000
        /*0042*/ 	.short	0x0000
        /*0044*/ 	.byte	0x00, 0xf5, 0x21, 0x00


	//----- nvinfo : EIATTR_SPARSE_MMA_MASK
	.align		4
.L_261:
        /*0048*/ 	.byte	0x03, 0x50
        /*004a*/ 	.short	0x0000


	//----- nvinfo : EIATTR_MAXREG_COUNT
	.align		4
        /*004c*/ 	.byte	0x03, 0x1b
        /*004e*/ 	.short	0x00ff


	//----- nvinfo : EIATTR_MERCURY_ISA_VERSION
	.align		4
        /*0050*/ 	.byte	0x03, 0x5f
        /*0052*/ 	.short	0x0101


	//----- nvinfo : EIATTR_VRC_CTA_INIT_COUNT
	.align		4
        /*0054*/ 	.byte	0x02, 0x4a
	.zero		1
	.zero		1


	//----- nvinfo : EIATTR_EXIT_INSTR_OFFSETS
	.align		4
        /*0058*/ 	.byte	0x04, 0x1c
        /*005a*/ 	.short	(.L_263 - .L_262)


	//   ....[0]....
.L_262:
        /*005c*/ 	.word	0x000000c0


	//   ....[1]....
        /*0060*/ 	.word	0x00000160


	//----- nvinfo : EIATTR_CBANK_PARAM_SIZE
	.align		4
.L_263:
        /*0064*/ 	.byte	0x03, 0x19
        /*0066*/ 	.short	0x0018


	//----- nvinfo : EIATTR_PARAM_CBANK
	.align		4
        /*0068*/ 	.byte	0x04, 0x0a
        /*006a*/ 	.short	(.L_265 - .L_264)
	.align		4
.L_264:
        /*006c*/ 	.word	index@(.nv.constant0._Z15transposeKernelPfS_ii)
        /*0070*/ 	.short	0x0380
        /*0072*/ 	.short	0x0018


	//----- nvinfo : EIATTR_SW_WAR
	.align		4
.L_265:
        /*0074*/ 	.byte	0x04, 0x36
        /*0076*/ 	.short	(.L_267 - .L_266)
.L_266:
        /*0078*/ 	.word	0x00000008
.L_267:


//--------------------- .nv.callgraph             --------------------------
	.section	.nv.callgraph,"",@"SHT_CUDA_CALLGRAPH"
	.align	4
	.sectionentsize	8
	.align		4
        /*0000*/ 	.word	0x00000000
	.align		4
        /*0004*/ 	.word	0xffffffff
	.align		4
        /*0008*/ 	.word	0x00000000
	.align		4
        /*000c*/ 	.word	0xfffffffe
	.align		4
        /*0010*/ 	.word	0x00000000
	.align		4
        /*0014*/ 	.word	0xfffffffd
	.align		4
        /*0018*/ 	.word	0x00000000
	.align		4
        /*001c*/ 	.word	0xfffffffc


//--------------------- .text._Z25elementWiseSubtractKernelPfPKfS_ii --------------------------
	.section	.text._Z25elementWiseSubtractKernelPfPKfS_ii,"ax",@progbits
	.align	128
        .global         _Z25elementWiseSubtractKernelPfPKfS_ii
        .type           _Z25elementWiseSubtractKernelPfPKfS_ii,@function
        .size           _Z25elementWiseSubtractKernelPfPKfS_ii,(.L_x_58 - _Z25elementWiseSubtractKernelPfPKfS_ii)
        .other          _Z25elementWiseSubtractKernelPfPKfS_ii,@"STO_CUDA_ENTRY STV_DEFAULT"
_Z25elementWiseSubtractKernelPfPKfS_ii:
.text._Z25elementWiseSubtractKernelPfPKfS_ii:
[----:B------:R-:W-:Y:S01]  /*0000*/  LDC R1, c[0x0][0x37c] ;  /* 0x0000df00ff017b82 */ /* 0x000fe20000000800 */
[----:B------:R-:W0:Y:S07]  /*0010*/  S2R R0, SR_TID.X ;  /* 0x0000000000007919 */ /* 0x000e2e0000002100 */
[----:B------:R-:W0:Y:S01]  /*0020*/  S2UR UR6, SR_CTAID.X ;  /* 0x00000000000679c3 */ /* 0x000e220000002500 */
[----:B------:R-:W1:Y:S07]  /*0030*/  LDCU.64 UR4, c[0x0][0x398] ;  /* 0x00007300ff0477ac */ /* 0x000e6e0008000a00 */
[----:B------:R-:W0:Y:S01]  /*0040*/  LDC R9, c[0x0][0x360] ;  /* 0x0000d800ff097b82 */ /* 0x000e220000000800 */
[----:B-1----:R-:W-:Y:S01]  /*0050*/  UIMAD UR4, UR5, UR4, URZ ;  /* 0x00000004050472a4 */ /* 0x002fe2000f8e02ff */
[----:B0-----:R-:W-:-:S05]  /*0060*/  IMAD R9, R9, UR6, R0 ;  /* 0x0000000609097c24 */ /* 0x001fca000f8e0200 */
[----:B------:R-:W-:-:S13]  /*0070*/  ISETP.GE.AND P0, PT, R9, UR4, PT ;  /* 0x0000000409007c0c */ /* 0x000fda000bf06270 */
[----:B------:R-:W-:Y:S05]  /*0080*/  @P0 EXIT ;  /* 0x000000000000094d */ /* 0x000fea0003800000 */
[----:B------:R-:W0:Y:S01]  /*0090*/  LDC.64 R2, c[0x0][0x380] ;  /* 0x0000e000ff027b82 */ /* 0x000e220000000a00 */
[----:B------:R-:W1:Y:S07]  /*00a0*/  LDCU.64 UR4, c[0x0][0x358] ;  /* 0x00006b00ff0477ac */ /* 0x000e6e0008000a00 */
[----:B------:R-:W2:Y:S08]  /*00b0*/  LDC.64 R4, c[0x0][0x388] ;  /* 0x0000e200ff047b82 */ /* 0x000eb00000000a00 */
[----:B------:R-:W3:Y:S01]  /*00c0*/  LDC.64 R6, c[0x0][0x390] ;  /* 0x0000e400ff067b82 */ /* 0x000ee20000000a00 */
[----:B0-----:R-:W-:-:S06]  /*00d0*/  IMAD.WIDE R2, R9, 0x4, R2 ;  /* 0x0000000409027825 */ /* 0x001fcc00078e0202 */
[----:B-1----:R-:W4:Y:S01]  /*00e0*/  LDG.E R2, desc[UR4][R2.64] ;  /* 0x0000000402027981 */ /* 0x002f22000c1e1900 */
[----:B--2---:R-:W-:-:S06]  /*00f0*/  IMAD.WIDE R4, R9, 0x4, R4 ;  /* 0x0000000409047825 */ /* 0x004fcc00078e0204 */
[----:B------:R-:W4:Y:S01]  /*0100*/  LDG.E R5, desc[UR4][R4.64] ;  /* 0x0000000404057981 */ /* 0x000f22000c1e1900 */
[----:B---3--:R-:W-:-:S04]  /*0110*/  IMAD.WIDE R6, R9, 0x4, R6 ;  /* 0x0000000409067825 */ /* 0x008fc800078e0206 */
[----:B----4-:R-:W-:-:S05]  /*0120*/  FADD R9, R2, -R5 ;  /* 0x8000000502097221 */ /* 0x010fca0000000000 */
[----:B------:R-:W-:Y:S01]  /*0130*/  STG.E desc[UR4][R6.64], R9 ;  /* 0x0000000906007986 */ /* 0x000fe2000c101904 */
[----:B------:R-:W-:Y:S05]  /*0140*/  EXIT ;  /* 0x000000000000794d */ /* 0x000fea0003800000 */
.L_x_0:
[----:B------:R-:W-:-:S00]  /*0150*/  BRA `(.L_x_0) ;  /* 0xfffffffc00fc7947 */ /* 0x000fc0000383ffff */
[----:B------:R-:W-:-:S00]  /*0160*/  NOP ;  /* 0x0000000000007918 */ /* 0x000fc00000000000 */
        /* <DEDUP_REMOVED lines=9> */
.L_x_58:


//--------------------- .text._Z19matrixMeanRowKernelPfS_ii --------------------------
	.section	.text._Z19matrixMeanRowKernelPfS_ii,"ax",@progbits
	.align	128
        .global         _Z19matrixMeanRowKernelPfS_ii
        .type           _Z19matrixMeanRowKernelPfS_ii,@function
        .size           _Z19matrixMeanRowKernelPfS_ii,(.L_x_55 - _Z19matrixMeanRowKernelPfS_ii)
        .other          _Z19matrixMeanRowKernelPfS_ii,@"STO_CUDA_ENTRY STV_DEFAULT"
_Z19matrixMeanRowKernelPfS_ii:
.text._Z19matrixMeanRowKernelPfS_ii:
[----:B------:R-:W-:Y:S01]  /*0000*/  LDC R1, c[0x0][0x37c] ;  /* 0x0000df00ff017b82 */ /* 0x000fe20000000800 */
[----:B------:R-:W0:Y:S07]  /*0010*/  S2R R3, SR_TID.X ;  /* 0x0000000000037919 */ /* 0x000e2e0000002100 */
[----:B------:R-:W0:Y:S08]  /*0020*/  S2UR UR4, SR_CTAID.X ;  /* 0x00000000000479c3 */ /* 0x000e300000002500 */
[----:B------:R-:W0:Y:S08]  /*0030*/  LDC R14, c[0x0][0x360] ;  /* 0x0000d800ff0e7b82 */ /* 0x000e300000000800 */
[----:B------:R-:W1:Y:S01]  /*0040*/  LDC R19, c[0x0][0x394] ;  /* 0x0000e500ff137b82 */ /* 0x000e620000000800 */
[----:B0-----:R-:W-:-:S05]  /*0050*/  IMAD R14, R14, UR4, R3 ;  /* 0x000000040e0e7c24 */ /* 0x001fca000f8e0203 */
[----:B-1----:R-:W-:-:S13]  /*0060*/  ISETP.GE.AND P0, PT, R14, R19, PT ;  /* 0x000000130e00720c */ /* 0x002fda0003f06270 */
[----:B------:R-:W-:Y:S05]  /*0070*/  @P0 EXIT ;  /* 0x000000000000094d */ /* 0x000fea0003800000 */
[----:B------:R-:W0:Y:S01]  /*0080*/  LDCU UR7, c[0x0][0x390] ;  /* 0x00007200ff0777ac */ /* 0x000e220008000800 */
[----:B------:R-:W-:Y:S01]  /*0090*/  HFMA2 R15, -RZ, RZ, 0, 0 ;  /* 0x00000000ff0f7431 */ /* 0x000fe200000001ff */
[----:B------:R-:W1:Y:S01]  /*00a0*/  LDCU.64 UR8, c[0x0][0x358] ;  /* 0x00006b00ff0877ac */ /* 0x000e620008000a00 */
[----:B0-----:R-:W-:-:S09]  /*00b0*/  UISETP.GE.AND UP0, UPT, UR7, 0x1, UPT ;  /* 0x000000010700788c */ /* 0x001fd2000bf06270 */
[----:B-1----:R-:W-:Y:S05]  /*00c0*/  BRA.U !UP0, `(.L_x_1) ;  /* 0x0000000508f87547 */ /* 0x002fea000b800000 */
[----:B------:R-:W-:Y:S01]  /*00d0*/  UISETP.GE.U32.AND UP1, UPT, UR7, 0x10, UPT ;  /* 0x000000100700788c */ /* 0x000fe2000bf26070 */
[----:B------:R-:W-:Y:S01]  /*00e0*/  MOV R15, RZ ;  /* 0x000000ff000f7202 */ /* 0x000fe20000000f00 */
[----:B------:R-:W-:Y:S01]  /*00f0*/  ULOP3.LUT UR5, UR7, 0xf, URZ, 0xc0, !UPT ;  /* 0x0000000f07057892 */ /* 0x000fe2000f8ec0ff */
[----:B------:R-:W-:-:S03]  /*0100*/  UMOV UR4, URZ ;  /* 0x000000ff00047c82 */ /* 0x000fc60008000000 */
[----:B------:R-:W-:-:S03]  /*0110*/  UISETP.NE.AND UP0, UPT, UR5, URZ, UPT ;  /* 0x000000ff0500728c */ /* 0x000fc6000bf05270 */
[----:B------:R-:W-:Y:S08]  /*0120*/  BRA.U !UP1, `(.L_x_2) ;  /* 0x0000000109e47547 */ /* 0x000ff0000b800000 */
[----:B------:R-:W-:Y:S01]  /*0130*/  ULOP3.LUT UR4, UR7, 0x7ffffff0, URZ, 0xc0, !UPT ;  /* 0x7ffffff007047892 */ /* 0x000fe2000f8ec0ff */
[----:B------:R-:W-:Y:S02]  /*0140*/  MOV R15, RZ ;  /* 0x000000ff000f7202 */ /* 0x000fe40000000f00 */
[----:B------:R-:W-:Y:S01]  /*0150*/  MOV R0, R14 ;  /* 0x0000000e00007202 */ /* 0x000fe20000000f00 */
[----:B------:R-:W-:-:S12]  /*0160*/  UIADD3 UR6, UPT, UPT, -UR4, URZ, URZ ;  /* 0x000000ff04067290 */ /* 0x000fd8000fffe1ff */
.L_x_3:
[----:B------:R-:W0:Y:S02]  /*0170*/  LDC.64 R4, c[0x0][0x380] ;  /* 0x0000e000ff047b82 */ /* 0x000e240000000a00 */
[----:B0-----:R-:W-:-:S05]  /*0180*/  IMAD.WIDE R4, R0, 0x4, R4 ;  /* 0x0000000400047825 */ /* 0x001fca00078e0204 */
[----:B------:R-:W2:Y:S01]  /*0190*/  LDG.E R24, desc[UR8][R4.64] ;  /* 0x0000000804187981 */ /* 0x000ea2000c1e1900 */
[----:B------:R-:W-:-:S05]  /*01a0*/  IMAD.WIDE R6, R19, 0x4, R4 ;  /* 0x0000000413067825 */ /* 0x000fca00078e0204 */
[----:B------:R0:W3:Y:S01]  /*01b0*/  LDG.E R23, desc[UR8][R6.64] ;  /* 0x0000000806177981 */ /* 0x0000e2000c1e1900 */
[----:B------:R-:W-:-:S05]  /*01c0*/  IMAD.WIDE R8, R19, 0x4, R6 ;  /* 0x0000000413087825 */ /* 0x000fca00078e0206 */
[----:B------:R1:W4:Y:S01]  /*01d0*/  LDG.E R22, desc[UR8][R8.64] ;  /* 0x0000000808167981 */ /* 0x000322000c1e1900 */
[----:B------:R-:W-:-:S05]  /*01e0*/  IMAD.WIDE R12, R19, 0x4, R8 ;  /* 0x00000004130c7825 */ /* 0x000fca00078e0208 */
[----:B------:R-:W5:Y:S01]  /*01f0*/  LDG.E R21, desc[UR8][R12.64] ;  /* 0x000000080c157981 */ /* 0x000f62000c1e1900 */
[----:B------:R-:W-:-:S05]  /*0200*/  IMAD.WIDE R16, R19, 0x4, R12 ;  /* 0x0000000413107825 */ /* 0x000fca00078e020c */
[----:B------:R-:W5:Y:S01]  /*0210*/  LDG.E R20, desc[UR8][R16.64] ;  /* 0x0000000810147981 */ /* 0x000f62000c1e1900 */
[----:B------:R-:W-:-:S05]  /*0220*/  IMAD.WIDE R2, R19, 0x4, R16 ;  /* 0x0000000413027825 */ /* 0x000fca00078e0210 */
[----:B------:R1:W5:Y:S01]  /*0230*/  LDG.E R18, desc[UR8][R2.64] ;  /* 0x0000000802127981 */ /* 0x000362000c1e1900 */
[----:B------:R-:W-:-:S05]  /*0240*/  IMAD.WIDE R26, R19, 0x4, R2 ;  /* 0x00000004131a7825 */ /* 0x000fca00078e0202 */
[----:B------:R1:W5:Y:S01]  /*0250*/  LDG.E R25, desc[UR8][R26.64] ;  /* 0x000000081a197981 */ /* 0x000362000c1e1900 */
[----:B------:R-:W-:-:S05]  /*0260*/  IMAD.WIDE R10, R19, 0x4, R26 ;  /* 0x00000004130a7825 */ /* 0x000fca00078e021a */
[----:B------:R1:W5:Y:S01]  /*0270*/  LDG.E R28, desc[UR8][R10.64] ;  /* 0x000000080a1c7981 */ /* 0x000362000c1e1900 */
[----:B0-----:R-:W-:-:S04]  /*0280*/  IMAD.WIDE R6, R19, 0x4, R10 ;  /* 0x0000000413067825 */ /* 0x001fc800078e020a */
[C---:B-1----:R-:W-:Y:S02]  /*0290*/  IMAD.WIDE R8, R19.reuse, 0x4, R6 ;  /* 0x0000000413087825 */ /* 0x042fe400078e0206 */
[----:B------:R-:W5:Y:S02]  /*02a0*/  LDG.E R6, desc[UR8][R6.64] ;  /* 0x0000000806067981 */ /* 0x000f64000c1e1900 */
[C---:B------:R-:W-:Y:S02]  /*02b0*/  IMAD.WIDE R2, R19.reuse, 0x4, R8 ;  /* 0x0000000413027825 */ /* 0x040fe400078e0208 */
[----:B------:R-:W5:Y:S02]  /*02c0*/  LDG.E R8, desc[UR8][R8.64] ;  /* 0x0000000808087981 */ /* 0x000f64000c1e1900 */
[C---:B------:R-:W-:Y:S02]  /*02d0*/  IMAD.WIDE R4, R19.reuse, 0x4, R2 ;  /* 0x0000000413047825 */ /* 0x040fe400078e0202 */
[----:B------:R-:W5:Y:S02]  /*02e0*/  LDG.E R29, desc[UR8][R2.64] ;  /* 0x00000008021d7981 */ /* 0x000f64000c1e1900 */
[----:B------:R-:W-:-:S02]  /*02f0*/  IMAD.WIDE R12, R19, 0x4, R4 ;  /* 0x00000004130c7825 */ /* 0x000fc400078e0204 */
[----:B------:R-:W5:Y:S02]  /*0300*/  LDG.E R4, desc[UR8][R4.64] ;  /* 0x0000000804047981 */ /* 0x000f64000c1e1900 */
[C---:B------:R-:W-:Y:S02]  /*0310*/  IMAD.WIDE R16, R19.reuse, 0x4, R12 ;  /* 0x0000000413107825 */ /* 0x040fe400078e020c */
[----:B------:R-:W5:Y:S02]  /*0320*/  LDG.E R12, desc[UR8][R12.64] ;  /* 0x000000080c0c7981 */ /* 0x000f64000c1e1900 */
[C---:B------:R-:W-:Y:S02]  /*0330*/  IMAD.WIDE R26, R19.reuse, 0x4, R16 ;  /* 0x00000004131a7825 */ /* 0x040fe400078e0210 */
[----:B------:R-:W5:Y:S02]  /*0340*/  LDG.E R16, desc[UR8][R16.64] ;  /* 0x0000000810107981 */ /* 0x000f64000c1e1900 */
[----:B------:R-:W-:-:S02]  /*0350*/  IMAD.WIDE R10, R19, 0x4, R26 ;  /* 0x00000004130a7825 */ /* 0x000fc400078e021a */
[----:B------:R-:W5:Y:S04]  /*0360*/  LDG.E R26, desc[UR8][R26.64] ;  /* 0x000000081a1a7981 */ /* 0x000f68000c1e1900 */
[----:B------:R-:W5:Y:S01]  /*0370*/  LDG.E R10, desc[UR8][R10.64] ;  /* 0x000000080a0a7981 */ /* 0x000f62000c1e1900 */
[----:B------:R-:W-:-:S04]  /*0380*/  UIADD3 UR6, UPT, UPT, UR6, 0x10, URZ ;  /* 0x0000001006067890 */ /* 0x000fc8000fffe0ff */
[----:B------:R-:W-:Y:S01]  /*0390*/  UISETP.NE.AND UP1, UPT, UR6, URZ, UPT ;  /* 0x000000ff0600728c */ /* 0x000fe2000bf25270 */
[----:B------:R-:W-:Y:S01]  /*03a0*/  LEA R0, R19, R0, 0x4 ;  /* 0x0000000013007211 */ /* 0x000fe200078e20ff */
[----:B--2---:R-:W-:-:S04]  /*03b0*/  FADD R24, R24, R15 ;  /* 0x0000000f18187221 */ /* 0x004fc80000000000 */
[----:B---3--:R-:W-:-:S04]  /*03c0*/  FADD R23, R24, R23 ;  /* 0x0000001718177221 */ /* 0x008fc80000000000 */
[----:B----4-:R-:W-:-:S04]  /*03d0*/  FADD R22, R23, R22 ;  /* 0x0000001617167221 */ /* 0x010fc80000000000 */
[----:B-----5:R-:W-:-:S04]  /*03e0*/  FADD R21, R22, R21 ;  /* 0x0000001516157221 */ /* 0x020fc80000000000 */
[----:B------:R-:W-:-:S04]  /*03f0*/  FADD R21, R21, R20 ;  /* 0x0000001415157221 */ /* 0x000fc80000000000 */
        /* <DEDUP_REMOVED lines=10> */
[----:B------:R-:W-:Y:S01]  /*04a0*/  FADD R15, R29, R10 ;  /* 0x0000000a1d0f7221 */ /* 0x000fe20000000000 */
[----:B------:R-:W-:Y:S06]  /*04b0*/  BRA.U UP1, `(.L_x_3) ;  /* 0xfffffffd012c7547 */ /* 0x000fec000b83ffff */
.L_x_2:
[----:B------:R-:W-:Y:S05]  /*04c0*/  BRA.U !UP0, `(.L_x_1) ;  /* 0x0000000108f87547 */ /* 0x000fea000b800000 */
[----:B------:R-:W-:Y:S02]  /*04d0*/  UISETP.GE.U32.AND UP0, UPT, UR5, 0x8, UPT ;  /* 0x000000080500788c */ /* 0x000fe4000bf06070 */
[----:B------:R-:W-:-:S04]  /*04e0*/  ULOP3.LUT UR6, UR7, 0x7, URZ, 0xc0, !UPT ;  /* 0x0000000707067892 */ /* 0x000fc8000f8ec0ff */
[----:B------:R-:W-:-:S03]  /*04f0*/  UISETP.NE.AND UP1, UPT, UR6, URZ, UPT ;  /* 0x000000ff0600728c */ /* 0x000fc6000bf25270 */
[----:B------:R-:W-:Y:S08]  /*0500*/  BRA.U !UP0, `(.L_x_4) ;  /* 0x00000001086c7547 */ /* 0x000ff0000b800000 */
[----:B------:R-:W0:Y:S01]  /*0510*/  LDC.64 R2, c[0x0][0x380] ;  /* 0x0000e000ff027b82 */ /* 0x000e220000000a00 */
[----:B------:R-:W-:-:S04]  /*0520*/  IMAD R5, R19, UR4, R14 ;  /* 0x0000000413057c24 */ /* 0x000fc8000f8e020e */
[----:B0-----:R-:W-:-:S04]  /*0530*/  IMAD.WIDE R2, R5, 0x4, R2 ;  /* 0x0000000405027825 */ /* 0x001fc800078e0202 */
[C---:B------:R-:W-:Y:S02]  /*0540*/  IMAD.WIDE R4, R19.reuse, 0x4, R2 ;  /* 0x0000000413047825 */ /* 0x040fe400078e0202 */
[----:B------:R-:W2:Y:S02]  /*0550*/  LDG.E R2, desc[UR8][R2.64] ;  /* 0x0000000802027981 */ /* 0x000ea4000c1e1900 */
[C---:B------:R-:W-:Y:S02]  /*0560*/  IMAD.WIDE R6, R19.reuse, 0x4, R4 ;  /* 0x0000000413067825 */ /* 0x040fe400078e0204 */
[----:B------:R-:W3:Y:S02]  /*0570*/  LDG.E R5, desc[UR8][R4.64] ;  /* 0x0000000804057981 */ /* 0x000ee4000c1e1900 */
[C---:B------:R-:W-:Y:S02]  /*0580*/  IMAD.WIDE R8, R19.reuse, 0x4, R6 ;  /* 0x0000000413087825 */ /* 0x040fe400078e0206 */
[----:B------:R-:W4:Y:S02]  /*0590*/  LDG.E R7, desc[UR8][R6.64] ;  /* 0x0000000806077981 */ /* 0x000f24000c1e1900 */
        /* <DEDUP_REMOVED lines=9> */
[----:B------:R-:W-:Y:S01]  /*0630*/  UIADD3 UR4, UPT, UPT, UR4, 0x8, URZ ;  /* 0x0000000804047890 */ /* 0x000fe2000fffe0ff */
[----:B--2---:R-:W-:-:S04]  /*0640*/  FADD R2, R15, R2 ;  /* 0x000000020f027221 */ /* 0x004fc80000000000 */
[----:B---3--:R-:W-:-:S04]  /*0650*/  FADD R2, R2, R5 ;  /* 0x0000000502027221 */ /* 0x008fc80000000000 */
[----:B----4-:R-:W-:-:S04]  /*0660*/  FADD R2, R2, R7 ;  /* 0x0000000702027221 */ /* 0x010fc80000000000 */
[----:B-----5:R-:W-:-:S04]  /*0670*/  FADD R2, R2, R9 ;  /* 0x0000000902027221 */ /* 0x020fc80000000000 */
[----:B------:R-:W-:-:S04]  /*0680*/  FADD R2, R2, R11 ;  /* 0x0000000b02027221 */ /* 0x000fc80000000000 */
[----:B------:R-:W-:-:S04]  /*0690*/  FADD R2, R2, R13 ;  /* 0x0000000d02027221 */ /* 0x000fc80000000000 */
[----:B------:R-:W-:-:S04]  /*06a0*/  FADD R2, R2, R17 ;  /* 0x0000001102027221 */ /* 0x000fc80000000000 */
[----:B------:R-:W-:-:S07]  /*06b0*/  FADD R15, R2, R21 ;  /* 0x00000015020f7221 */ /* 0x000fce0000000000 */
.L_x_4:
        /* <DEDUP_REMOVED lines=12> */
[----:B------:R-:W-:Y:S02]  /*0780*/  IMAD.WIDE R8, R19, 0x4, R6 ;  /* 0x0000000413087825 */ /* 0x000fe400078e0206 */
[----:B------:R-:W4:Y:S04]  /*0790*/  LDG.E R6, desc[UR8][R6.64] ;  /* 0x0000000806067981 */ /* 0x000f28000c1e1900 */
[----:B------:R-:W5:Y:S01]  /*07a0*/  LDG.E R8, desc[UR8][R8.64] ;  /* 0x0000000808087981 */ /* 0x000f62000c1e1900 */
[----:B------:R-:W-:Y:S01]  /*07b0*/  UIADD3 UR4, UPT, UPT, UR4, 0x4, URZ ;  /* 0x0000000404047890 */ /* 0x000fe2000fffe0ff */
[----:B--2---:R-:W-:-:S04]  /*07c0*/  FADD R15, R15, R2 ;  /* 0x000000020f0f7221 */ /* 0x004fc80000000000 */
[----:B---3--:R-:W-:-:S04]  /*07d0*/  FADD R15, R15, R4 ;  /* 0x000000040f0f7221 */ /* 0x008fc80000000000 */
[----:B----4-:R-:W-:-:S04]  /*07e0*/  FADD R15, R15, R6 ;  /* 0x000000060f0f7221 */ /* 0x010fc80000000000 */
[----:B-----5:R-:W-:-:S07]  /*07f0*/  FADD R15, R15, R8 ;  /* 0x000000080f0f7221 */ /* 0x020fce0000000000 */
.L_x_5:
[----:B------:R-:W-:Y:S05]  /*0800*/  BRA.U !UP1, `(.L_x_1) ;  /* 0x0000000109287547 */ /* 0x000fea000b800000 */
[----:B------:R-:W0:Y:S01]  /*0810*/  LDC.64 R4, c[0x0][0x380] ;  /* 0x0000e000ff047b82 */ /* 0x000e220000000a00 */
[----:B------:R-:W-:Y:S01]  /*0820*/  IMAD R0, R19, UR4, R14 ;  /* 0x0000000413007c24 */ /* 0x000fe2000f8e020e */
[----:B------:R-:W-:-:S12]  /*0830*/  UIADD3 UR5, UPT, UPT, -UR5, URZ, URZ ;  /* 0x000000ff05057290 */ /* 0x000fd8000fffe1ff */
.L_x_6:
[----:B0-----:R-:W-:-:S06]  /*0840*/  IMAD.WIDE R2, R0, 0x4, R4 ;  /* 0x0000000400027825 */ /* 0x001fcc00078e0204 */
[----:B------:R-:W2:Y:S01]  /*0850*/  LDG.E R2, desc[UR8][R2.64] ;  /* 0x0000000802027981 */ /* 0x000ea2000c1e1900 */
[----:B------:R-:W-:Y:S01]  /*0860*/  UIADD3 UR5, UPT, UPT, UR5, 0x1, URZ ;  /* 0x0000000105057890 */ /* 0x000fe2000fffe0ff */
[----:B------:R-:W-:-:S03]  /*0870*/  IADD3 R0, PT, PT, R0, R19, RZ ;  /* 0x0000001300007210 */ /* 0x000fc60007ffe0ff */
[----:B------:R-:W-:Y:S01]  /*0880*/  UISETP.NE.AND UP0, UPT, UR5, URZ, UPT ;  /* 0x000000ff0500728c */ /* 0x000fe2000bf05270 */
[----:B--2---:R-:W-:-:S08]  /*0890*/  FADD R15, R2, R15 ;  /* 0x0000000f020f7221 */ /* 0x004fd00000000000 */
[----:B------:R-:W-:Y:S05]  /*08a0*/  BRA.U UP0, `(.L_x_6) ;  /* 0xfffffffd00e47547 */ /* 0x000fea000b83ffff */
.L_x_1:
[----:B------:R-:W-:Y:S01]  /*08b0*/  I2FP.F32.S32 R4, UR7 ;  /* 0x0000000700047c45 */ /* 0x000fe20008201400 */
[----:B------:R-:W-:Y:S03]  /*08c0*/  BSSY.RECONVERGENT B0, `(.L_x_7) ;  /* 0x000000d000007945 */ /* 0x000fe60003800200 */
[----:B------:R-:W0:Y:S08]  /*08d0*/  MUFU.RCP R3, R4 ;  /* 0x0000000400037308 */ /* 0x000e300000001000 */
[----:B------:R-:W1:Y:S01]  /*08e0*/  FCHK P0, R15, R4 ;  /* 0x000000040f007302 */ /* 0x000e620000000000 */
[----:B0-----:R-:W-:-:S04]  /*08f0*/  FFMA R0, -R4, R3, 1 ;  /* 0x3f80000004007423 */ /* 0x001fc80000000103 */
[----:B------:R-:W-:-:S04]  /*0900*/  FFMA R0, R3, R0, R3 ;  /* 0x0000000003007223 */ /* 0x000fc80000000003 */
[----:B------:R-:W-:-:S04]  /*0910*/  FFMA R3, R0, R15, RZ ;  /* 0x0000000f00037223 */ /* 0x000fc800000000ff */
[----:B------:R-:W-:-:S04]  /*0920*/  FFMA R2, -R4, R3, R15 ;  /* 0x0000000304027223 */ /* 0x000fc8000000010f */
[----:B------:R-:W-:Y:S01]  /*0930*/  FFMA R5, R0, R2, R3 ;  /* 0x0000000200057223 */ /* 0x000fe20000000003 */
[----:B-1----:R-:W-:Y:S06]  /*0940*/  @!P0 BRA `(.L_x_8) ;  /* 0x0000000000108947 */ /* 0x002fec0003800000 */
[----:B------:R-:W-:Y:S02]  /*0950*/  MOV R3, R15 ;  /* 0x0000000f00037202 */ /* 0x000fe40000000f00 */
[----:B------:R-:W-:-:S07]  /*0960*/  MOV R2, 0x980 ;  /* 0x0000098000027802 */ /* 0x000fce0000000f00 */
[----:B------:R-:W-:Y:S05]  /*0970*/  CALL.REL.NOINC `($__internal_0_$__cuda_sm3x_div_rn_noftz_f32_slowpath) ;  /* 0x0000000000187944 */ /* 0x000fea0003c00000 */
[----:B------:R-:W-:-:S07]  /*0980*/  MOV R5, R0 ;  /* 0x0000000000057202 */ /* 0x000fce0000000f00 */
.L_x_8:
[----:B------:R-:W-:Y:S05]  /*0990*/  BSYNC.RECONVERGENT B0 ;  /* 0x0000000000007941 */ /* 0x000fea0003800200 */
.L_x_7:
[----:B------:R-:W0:Y:S02]  /*09a0*/  LDC.64 R2, c[0x0][0x388] ;  /* 0x0000e200ff027b82 */ /* 0x000e240000000a00 */
[----:B0-----:R-:W-:-:S05]  /*09b0*/  IMAD.WIDE R14, R14, 0x4, R2 ;  /* 0x000000040e0e7825 */ /* 0x001fca00078e0202 */
[----:B------:R-:W-:Y:S01]  /*09c0*/  STG.E desc[UR8][R14.64], R5 ;  /* 0x000000050e007986 */ /* 0x000fe2000c101908 */
[----:B------:R-:W-:Y:S05]  /*09d0*/  EXIT ;  /* 0x000000000000794d */ /* 0x000fea0003800000 */
        .weak           $__internal_0_$__cuda_sm3x_div_rn_noftz_f32_slowpath
        .type           $__internal_0_$__cuda_sm3x_div_rn_noftz_f32_slowpath,@function
        .size           $__internal_0_$__cuda_sm3x_div_rn_noftz_f32_slowpath,(.L_x_55 - $__internal_0_$__cuda_sm3x_div_rn_noftz_f32_slowpath)
$__internal_0_$__cuda_sm3x_div_rn_noftz_f32_slowpath:
[----:B------:R-:W-:Y:S01]  /*09e0*/  SHF.R.U32.HI R5, RZ, 0x17, R4 ;  /* 0x00000017ff057819 */ /* 0x000fe20000011604 */
[----:B------:R-:W-:Y:S01]  /*09f0*/  BSSY.RECONVERGENT B1, `(.L_x_9) ;  /* 0x0000063000017945 */ /* 0x000fe20003800200 */
[----:B------:R-:W-:Y:S02]  /*0a00*/  SHF.R.U32.HI R0, RZ, 0x17, R3 ;  /* 0x00000017ff007819 */ /* 0x000fe40000011603 */
[----:B------:R-:W-:Y:S02]  /*0a10*/  LOP3.LUT R5, R5, 0xff, RZ, 0xc0, !PT ;  /* 0x000000ff05057812 */ /* 0x000fe400078ec0ff */
[----:B------:R-:W-:Y:S02]  /*0a20*/  LOP3.LUT R10, R0, 0xff, RZ, 0xc0, !PT ;  /* 0x000000ff000a7812 */ /* 0x000fe400078ec0ff */
[----:B------:R-:W-:Y:S02]  /*0a30*/  IADD3 R7, PT, PT, R5, -0x1, RZ ;  /* 0xffffffff05077810 */ /* 0x000fe40007ffe0ff */
[----:B------:R-:W-:-:S02]  /*0a40*/  IADD3 R8, PT, PT, R10, -0x1, RZ ;  /* 0xffffffff0a087810 */ /* 0x000fc40007ffe0ff */
[----:B------:R-:W-:-:S04]  /*0a50*/  ISETP.GT.U32.AND P0, PT, R7, 0xfd, PT ;  /* 0x000000fd0700780c */ /* 0x000fc80003f04070 */
[----:B------:R-:W-:-:S13]  /*0a60*/  ISETP.GT.U32.OR P0, PT, R8, 0xfd, P0 ;  /* 0x000000fd0800780c */ /* 0x000fda0000704470 */
[----:B------:R-:W-:Y:S01]  /*0a70*/  @!P0 MOV R6, RZ ;  /* 0x000000ff00068202 */ /* 0x000fe20000000f00 */
[----:B------:R-:W-:Y:S06]  /*0a80*/  @!P0 BRA `(.L_x_10) ;  /* 0x0000000000608947 */ /* 0x000fec0003800000 */
[----:B------:R-:W-:Y:S02]  /*0a90*/  FSETP.GTU.FTZ.AND P0, PT, |R3|, +INF , PT ;  /* 0x7f8000000300780b */ /* 0x000fe40003f1c200 */
[----:B------:R-:W-:Y:S02]  /*0aa0*/  FSETP.GTU.FTZ.AND P1, PT, |R4|, +INF , PT ;  /* 0x7f8000000400780b */ /* 0x000fe40003f3c200 */
[----:B------:R-:W-:Y:S02]  /*0ab0*/  MOV R0, R4 ;  /* 0x0000000400007202 */ /* 0x000fe40000000f00 */
[----:B------:R-:W-:-:S13]  /*0ac0*/  PLOP3.LUT P0, PT, P0, P1, PT, 0xf8, 0x8f ;  /* 0x00000000008f781c */ /* 0x000fda0000703f70 */
[----:B------:R-:W-:Y:S05]  /*0ad0*/  @P0 BRA `(.L_x_11) ;  /* 0x00000004004c0947 */ /* 0x000fea0003800000 */
[----:B------:R-:W-:-:S13]  /*0ae0*/  LOP3.LUT P0, RZ, R4, 0x7fffffff, R3, 0xc8, !PT ;  /* 0x7fffffff04ff7812 */ /* 0x000fda000780c803 */
[----:B------:R-:W-:Y:S05]  /*0af0*/  @!P0 BRA `(.L_x_12) ;  /* 0x00000004003c8947 */ /* 0x000fea0003800000 */
[C---:B------:R-:W-:Y:S02]  /*0b00*/  FSETP.NEU.FTZ.AND P2, PT, |R3|.reuse, +INF , PT ;  /* 0x7f8000000300780b */ /* 0x040fe40003f5d200 */
[----:B------:R-:W-:Y:S02]  /*0b10*/  FSETP.NEU.FTZ.AND P1, PT, |R0|, +INF , PT ;  /* 0x7f8000000000780b */ /* 0x000fe40003f3d200 */
[----:B------:R-:W-:-:S11]  /*0b20*/  FSETP.NEU.FTZ.AND P0, PT, |R3|, +INF , PT ;  /* 0x7f8000000300780b */ /* 0x000fd60003f1d200 */
[----:B------:R-:W-:Y:S05]  /*0b30*/  @!P1 BRA !P2, `(.L_x_12) ;  /* 0x00000004002c9947 */ /* 0x000fea0005000000 */
[----:B------:R-:W-:-:S04]  /*0b40*/  LOP3.LUT P2, RZ, R3, 0x7fffffff, RZ, 0xc0, !PT ;  /* 0x7fffffff03ff7812 */ /* 0x000fc8000784c0ff */
[----:B------:R-:W-:-:S13]  /*0b50*/  PLOP3.LUT P1, PT, P1, P2, PT, 0x2f, 0xf2 ;  /* 0x0000000000f2781c */ /* 0x000fda0000f24577 */
[----:B------:R-:W-:Y:S05]  /*0b60*/  @P1 BRA `(.L_x_13) ;  /* 0x0000000400181947 */ /* 0x000fea0003800000 */
[----:B------:R-:W-:-:S04]  /*0b70*/  LOP3.LUT P1, RZ, R4, 0x7fffffff, RZ, 0xc0, !PT ;  /* 0x7fffffff04ff7812 */ /* 0x000fc8000782c0ff */
[----:B------:R-:W-:-:S13]  /*0b80*/  PLOP3.LUT P0, PT, P0, P1, PT, 0x2f, 0xf2 ;  /* 0x0000000000f2781c */ /* 0x000fda0000702577 */
[----:B------:R-:W-:Y:S05]  /*0b90*/  @P0 BRA `(.L_x_14) ;  /* 0x0000000400000947 */ /* 0x000fea0003800000 */
[----:B------:R-:W-:Y:S02]  /*0ba0*/  ISETP.GE.AND P0, PT, R8, RZ, PT ;  /* 0x000000ff0800720c */ /* 0x000fe40003f06270 */
[----:B------:R-:W-:-:S11]  /*0bb0*/  ISETP.GE.AND P1, PT, R7, RZ, PT ;  /* 0x000000ff0700720c */ /* 0x000fd60003f26270 */
[----:B------:R-:W-:Y:S01]  /*0bc0*/  @P0 MOV R6, RZ ;  /* 0x000000ff00060202 */ /* 0x000fe20000000f00 */
[----:B------:R-:W-:Y:S01]  /*0bd0*/  @!P0 FFMA R3, R3, 1.84467440737095516160e+19, RZ ;  /* 0x5f80000003038823 */ /* 0x000fe200000000ff */
[----:B------:R-:W-:Y:S01]  /*0be0*/  @!P0 MOV R6, 0xffffffc0 ;  /* 0xffffffc000068802 */ /* 0x000fe20000000f00 */
[----:B------:R-:W-:-:S03]  /*0bf0*/  @!P1 FFMA R4, R0, 1.84467440737095516160e+19, RZ ;  /* 0x5f80000000049823 */ /* 0x000fc600000000ff */
[----:B------:R-:W-:-:S07]  /*0c00*/  @!P1 IADD3 R6, PT, PT, R6, 0x40, RZ ;  /* 0x0000004006069810 */ /* 0x000fce0007ffe0ff */
.L_x_10:
[----:B------:R-:W-:Y:S01]  /*0c10*/  LEA R7, R5, 0xc0800000, 0x17 ;  /* 0xc080000005077811 */ /* 0x000fe200078eb8ff */
[----:B------:R-:W-:Y:S03]  /*0c20*/  BSSY.RECONVERGENT B2, `(.L_x_15) ;  /* 0x0000036000027945 */ /* 0x000fe60003800200 */
[----:B------:R-:W-:Y:S02]  /*0c30*/  IADD3 R7, PT, PT, -R7, R4, RZ ;  /* 0x0000000407077210 */ /* 0x000fe40007ffe1ff */
[----:B------:R-:W-:Y:S02]  /*0c40*/  IADD3 R4, PT, PT, R10, -0x7f, RZ ;  /* 0xffffff810a047810 */ /* 0x000fe40007ffe0ff */
[----:B------:R-:W0:Y:S01]  /*0c50*/  MUFU.RCP R8, R7 ;  /* 0x0000000700087308 */ /* 0x000e220000001000 */
[----:B------:R-:W-:Y:S01]  /*0c60*/  FADD.FTZ R9, -R7, -RZ ;  /* 0x800000ff07097221 */ /* 0x000fe20000010100 */
[C---:B------:R-:W-:Y:S01]  /*0c70*/  IADD3 R5, PT, PT, R4.reuse, 0x7f, -R5 ;  /* 0x0000007f04057810 */ /* 0x040fe20007ffe805 */
[----:B------:R-:W-:-:S03]  /*0c80*/  IMAD R0, R4, -0x800000, R3 ;  /* 0xff80000004007824 */ /* 0x000fc600078e0203 */
[----:B------:R-:W-:Y:S01]  /*0c90*/  IADD3 R5, PT, PT, R5, R6, RZ ;  /* 0x0000000605057210 */ /* 0x000fe20007ffe0ff */
[----:B0-----:R-:W-:-:S04]  /*0ca0*/  FFMA R11, R8, R9, 1 ;  /* 0x3f800000080b7423 */ /* 0x001fc80000000009 */
[----:B------:R-:W-:-:S04]  /*0cb0*/  FFMA R10, R8, R11, R8 ;  /* 0x0000000b080a7223 */ /* 0x000fc80000000008 */
[----:B------:R-:W-:-:S04]  /*0cc0*/  FFMA R3, R0, R10, RZ ;  /* 0x0000000a00037223 */ /* 0x000fc800000000ff */
[----:B------:R-:W-:-:S04]  /*0cd0*/  FFMA R8, R9, R3, R0 ;  /* 0x0000000309087223 */ /* 0x000fc80000000000 */
[----:B------:R-:W-:-:S04]  /*0ce0*/  FFMA R11, R10, R8, R3 ;  /* 0x000000080a0b7223 */ /* 0x000fc80000000003 */
[----:B------:R-:W-:-:S04]  /*0cf0*/  FFMA R8, R9, R11, R0 ;  /* 0x0000000b09087223 */ /* 0x000fc80000000000 */
[----:B------:R-:W-:-:S05]  /*0d00*/  FFMA R0, R10, R8, R11 ;  /* 0x000000080a007223 */ /* 0x000fca000000000b */
[----:B------:R-:W-:-:S04]  /*0d10*/  SHF.R.U32.HI R3, RZ, 0x17, R0 ;  /* 0x00000017ff037819 */ /* 0x000fc80000011600 */
[----:B------:R-:W-:-:S04]  /*0d20*/  LOP3.LUT R3, R3, 0xff, RZ, 0xc0, !PT ;  /* 0x000000ff03037812 */ /* 0x000fc800078ec0ff */
[----:B------:R-:W-:-:S04]  /*0d30*/  IADD3 R7, PT, PT, R3, R5, RZ ;  /* 0x0000000503077210 */ /* 0x000fc80007ffe0ff */
[----:B------:R-:W-:-:S04]  /*0d40*/  IADD3 R3, PT, PT, R7, -0x1, RZ ;  /* 0xffffffff07037810 */ /* 0x000fc80007ffe0ff */
[----:B------:R-:W-:-:S13]  /*0d50*/  ISETP.GE.U32.AND P0, PT, R3, 0xfe, PT ;  /* 0x000000fe0300780c */ /* 0x000fda0003f06070 */
[----:B------:R-:W-:Y:S05]  /*0d60*/  @!P0 BRA `(.L_x_16) ;  /* 0x0000000000808947 */ /* 0x000fea0003800000 */
[----:B------:R-:W-:-:S13]  /*0d70*/  ISETP.GT.AND P0, PT, R7, 0xfe, PT ;  /* 0x000000fe0700780c */ /* 0x000fda0003f04270 */
[----:B------:R-:W-:Y:S05]  /*0d80*/  @P0 BRA `(.L_x_17) ;  /* 0x00000000006c0947 */ /* 0x000fea0003800000 */
[----:B------:R-:W-:-:S13]  /*0d90*/  ISETP.GE.AND P0, PT, R7, 0x1, PT ;  /* 0x000000010700780c */ /* 0x000fda0003f06270 */
[----:B------:R-:W-:Y:S05]  /*0da0*/  @P0 BRA `(.L_x_18) ;  /* 0x0000000000740947 */ /* 0x000fea0003800000 */
[----:B------:R-:W-:Y:S02]  /*0db0*/  ISETP.GE.AND P0, PT, R7, -0x18, PT ;  /* 0xffffffe80700780c */ /* 0x000fe40003f06270 */
[----:B------:R-:W-:-:S11]  /*0dc0*/  LOP3.LUT R0, R0, 0x80000000, RZ, 0xc0, !PT ;  /* 0x8000000000007812 */ /* 0x000fd600078ec0ff */
[----:B------:R-:W-:Y:S05]  /*0dd0*/  @!P0 BRA `(.L_x_18) ;  /* 0x0000000000688947 */ /* 0x000fea0003800000 */
[CCC-:B------:R-:W-:Y:S01]  /*0de0*/  FFMA.RZ R3, R10.reuse, R8.reuse, R11.reuse ;  /* 0x000000080a037223 */ /* 0x1c0fe2000000c00b */
[C---:B------:R-:W-:Y:S01]  /*0df0*/  IADD3 R6, PT, PT, R7.reuse, 0x20, RZ ;  /* 0x0000002007067810 */ /* 0x040fe20007ffe0ff */
[CCC-:B------:R-:W-:Y:S01]  /*0e00*/  FFMA.RM R4, R10.reuse, R8.reuse, R11.reuse ;  /* 0x000000080a047223 */ /* 0x1c0fe2000000400b */
[----:B------:R-:W-:Y:S02]  /*0e10*/  ISETP.NE.AND P2, PT, R7, RZ, PT ;  /* 0x000000ff0700720c */ /* 0x000fe40003f45270 */
[----:B------:R-:W-:Y:S01]  /*0e20*/  LOP3.LUT R5, R3, 0x7fffff, RZ, 0xc0, !PT ;  /* 0x007fffff03057812 */ /* 0x000fe200078ec0ff */
[----:B------:R-:W-:Y:S01]  /*0e30*/  FFMA.RP R3, R10, R8, R11 ;  /* 0x000000080a037223 */ /* 0x000fe2000000800b */
[----:B------:R-:W-:Y:S02]  /*0e40*/  ISETP.NE.AND P1, PT, R7, RZ, PT ;  /* 0x000000ff0700720c */ /* 0x000fe40003f25270 */
[----:B------:R-:W-:Y:S02]  /*0e50*/  LOP3.LUT R5, R5, 0x800000, RZ, 0xfc, !PT ;  /* 0x0080000005057812 */ /* 0x000fe400078efcff */
[----:B------:R-:W-:-:S02]  /*0e60*/  IADD3 R7, PT, PT, -R7, RZ, RZ ;  /* 0x000000ff07077210 */ /* 0x000fc40007ffe1ff */
[----:B------:R-:W-:Y:S02]  /*0e70*/  SHF.L.U32 R6, R5, R6, RZ ;  /* 0x0000000605067219 */ /* 0x000fe400000006ff */
[----:B------:R-:W-:Y:S02]  /*0e80*/  FSETP.NEU.FTZ.AND P0, PT, R3, R4, PT ;  /* 0x000000040300720b */ /* 0x000fe40003f1d000 */
[----:B------:R-:W-:Y:S02]  /*0e90*/  SEL R4, R7, RZ, P2 ;  /* 0x000000ff07047207 */ /* 0x000fe40001000000 */
[----:B------:R-:W-:Y:S02]  /*0ea0*/  ISETP.NE.AND P1, PT, R6, RZ, P1 ;  /* 0x000000ff0600720c */ /* 0x000fe40000f25270 */
[----:B------:R-:W-:Y:S02]  /*0eb0*/  SHF.R.U32.HI R4, RZ, R4, R5 ;  /* 0x00000004ff047219 */ /* 0x000fe40000011605 */
[----:B------:R-:W-:-:S02]  /*0ec0*/  PLOP3.LUT P0, PT, P0, P1, PT, 0xf8, 0x8f ;  /* 0x00000000008f781c */ /* 0x000fc40000703f70 */
[----:B------:R-:W-:Y:S02]  /*0ed0*/  SHF.R.U32.HI R6, RZ, 0x1, R4 ;  /* 0x00000001ff067819 */ /* 0x000fe40000011604 */
[----:B------:R-:W-:-:S04]  /*0ee0*/  SEL R3, RZ, 0x1, !P0 ;  /* 0x00000001ff037807 */ /* 0x000fc80004000000 */
[----:B------:R-:W-:-:S04]  /*0ef0*/  LOP3.LUT R3, R3, 0x1, R6, 0xf8, !PT ;  /* 0x0000000103037812 */ /* 0x000fc800078ef806 */
[----:B------:R-:W-:-:S04]  /*0f00*/  LOP3.LUT R3, R3, R4, RZ, 0xc0, !PT ;  /* 0x0000000403037212 */ /* 0x000fc800078ec0ff */
[----:B------:R-:W-:-:S04]  /*0f10*/  IADD3 R3, PT, PT, R6, R3, RZ ;  /* 0x0000000306037210 */ /* 0x000fc80007ffe0ff */
[----:B------:R-:W-:Y:S01]  /*0f20*/  LOP3.LUT R0, R3, R0, RZ, 0xfc, !PT ;  /* 0x0000000003007212 */ /* 0x000fe200078efcff */
[----:B------:R-:W-:Y:S06]  /*0f30*/  BRA `(.L_x_18) ;  /* 0x0000000000107947 */ /* 0x000fec0003800000 */
.L_x_17:
[----:B------:R-:W-:-:S04]  /*0f40*/  LOP3.LUT R0, R0, 0x80000000, RZ, 0xc0, !PT ;  /* 0x8000000000007812 */ /* 0x000fc800078ec0ff */
[----:B------:R-:W-:Y:S01]  /*0f50*/  LOP3.LUT R0, R0, 0x7f800000, RZ, 0xfc, !PT ;  /* 0x7f80000000007812 */ /* 0x000fe200078efcff */
[----:B------:R-:W-:Y:S06]  /*0f60*/  BRA `(.L_x_18) ;  /* 0x0000000000047947 */ /* 0x000fec0003800000 */
.L_x_16:
[----:B------:R-:W-:-:S07]  /*0f70*/  LEA R0, R5, R0, 0x17 ;  /* 0x0000000005007211 */ /* 0x000fce00078eb8ff */
.L_x_18:
[----:B------:R-:W-:Y:S05]  /*0f80*/  BSYNC.RECONVERGENT B2 ;  /* 0x0000000000027941 */ /* 0x000fea0003800200 */
.L_x_15:
[----:B------:R-:W-:Y:S05]  /*0f90*/  BRA `(.L_x_19) ;  /* 0x0000000000207947 */ /* 0x000fea0003800000 */
.L_x_14:
[----:B------:R-:W-:-:S04]  /*0fa0*/  LOP3.LUT R0, R4, 0x80000000, R3, 0x48, !PT ;  /* 0x8000000004007812 */ /* 0x000fc800078e4803 */
[----:B------:R-:W-:Y:S01]  /*0fb0*/  LOP3.LUT R0, R0, 0x7f800000, RZ, 0xfc, !PT ;  /* 0x7f80000000007812 */ /* 0x000fe200078efcff */
[----:B------:R-:W-:Y:S06]  /*0fc0*/  BRA `(.L_x_19) ;  /* 0x0000000000147947 */ /* 0x000fec0003800000 */
.L_x_13:
[----:B------:R-:W-:Y:S01]  /*0fd0*/  LOP3.LUT R0, R4, 0x80000000, R3, 0x48, !PT ;  /* 0x8000000004007812 */ /* 0x000fe200078e4803 */
[----:B------:R-:W-:Y:S06]  /*0fe0*/  BRA `(.L_x_19) ;  /* 0x00000000000c7947 */ /* 0x000fec0003800000 */
.L_x_12:
[----:B------:R-:W0:Y:S01]  /*0ff0*/  MUFU.RSQ R0, -QNAN ;  /* 0xffc0000000007908 */ /* 0x000e220000001400 */
[----:B------:R-:W-:Y:S05]  /*1000*/  BRA `(.L_x_19) ;  /* 0x0000000000047947 */ /* 0x000fea0003800000 */
.L_x_11:
[----:B------:R-:W-:-:S07]  /*1010*/  FADD.FTZ R0, R3, R0 ;  /* 0x0000000003007221 */ /* 0x000fce0000010000 */
.L_x_19:
[----:B------:R-:W-:Y:S05]  /*1020*/  BSYNC.RECONVERGENT B1 ;  /* 0x0000000000017941 */ /* 0x000fea0003800200 */
.L_x_9:
[----:B------:R-:W-:-:S04]  /*1030*/  HFMA2 R3, -RZ, RZ, 0, 0 ;  /* 0x00000000ff037431 */ /* 0x000fc800000001ff */
[----:B0-----:R-:W-:Y:S05]  /*1040*/  RET.REL.NODEC R2 `(_Z19matrixMeanRowKernelPfS_ii) ;  /* 0xffffffec02ec7950 */ /* 0x001fea0003c3ffff */
.L_x_20:
        /* <DEDUP_REMOVED lines=11> */
.L_x_55:


//--------------------- .text._Z31elementWiseMultiplyScalarKernelPffS_ii --------------------------
	.section	.text._Z31elementWiseMultiplyScalarKernelPffS_ii,"ax",@progbits
	.align	128
        .global         _Z31elementWiseMultiplyScalarKernelPffS_ii
        .type           _Z31elementWiseMultiplyScalarKernelPffS_ii,@function
        .size           _Z31elementWiseMultiplyScalarKernelPffS_ii,(.L_x_60 - _Z31elementWiseMultiplyScalarKernelPffS_ii)
        .other          _Z31elementWiseMultiplyScalarKernelPffS_ii,@"STO_CUDA_ENTRY STV_DEFAULT"
_Z31elementWiseMultiplyScalarKernelPffS_ii:
.text._Z31elementWiseMultiplyScalarKernelPffS_ii:
[----:B------:R-:W-:Y:S01]  /*0000*/  LDC R1, c[0x0][0x37c] ;  /* 0x0000df00ff017b82 */ /* 0x000fe20000000800 */
[----:B------:R-:W0:Y:S07]  /*0010*/  S2R R2, SR_TID.X ;  /* 0x0000000000027919 */ /* 0x000e2e0000002100 */
[----:B------:R-:W1:Y:S01]  /*0020*/  LDC R0, c[0x0][0x364] ;  /* 0x0000d900ff007b82 */ /* 0x000e620000000800 */
[----:B------:R-:W2:Y:S01]  /*0030*/  LDCU.64 UR6, c[0x0][0x398] ;  /* 0x00007300ff0677ac */ /* 0x000ea20008000a00 */
[----:B------:R-:W1:Y:S06]  /*0040*/  S2R R3, SR_TID.Y ;  /* 0x0000000000037919 */ /* 0x000e6c0000002200 */
[----:B------:R-:W0:Y:S08]  /*0050*/  S2UR UR5, SR_CTAID.X ;  /* 0x00000000000579c3 */ /* 0x000e300000002500 */
[----:B------:R-:W0:Y:S08]  /*0060*/  LDC R5, c[0x0][0x360] ;  /* 0x0000d800ff057b82 */ /* 0x000e300000000800 */
[----:B------:R-:W1:Y:S01]  /*0070*/  S2UR UR4, SR_CTAID.Y ;  /* 0x00000000000479c3 */ /* 0x000e620000002600 */
[----:B0-----:R-:W-:-:S05]  /*0080*/  IMAD R5, R5, UR5, R2 ;  /* 0x0000000505057c24 */ /* 0x001fca000f8e0202 */
[----:B--2---:R-:W-:Y:S01]  /*0090*/  ISETP.GE.AND P0, PT, R5, UR7, PT ;  /* 0x0000000705007c0c */ /* 0x004fe2000bf06270 */
[----:B-1----:R-:W-:-:S05]  /*00a0*/  IMAD R0, R0, UR4, R3 ;  /* 0x0000000400007c24 */ /* 0x002fca000f8e0203 */
[----:B------:R-:W-:-:S13]  /*00b0*/  ISETP.GE.OR P0, PT, R0, UR6, P0 ;  /* 0x0000000600007c0c */ /* 0x000fda0008706670 */
[----:B------:R-:W-:Y:S05]  /*00c0*/  @P0 EXIT ;  /* 0x000000000000094d */ /* 0x000fea0003800000 */
[----:B------:R-:W0:Y:S01]  /*00d0*/  LDC.64 R2, c[0x0][0x380] ;  /* 0x0000e000ff027b82 */ /* 0x000e220000000a00 */
[----:B------:R-:W1:Y:S01]  /*00e0*/  LDCU.64 UR4, c[0x0][0x358] ;  /* 0x00006b00ff0477ac */ /* 0x000e620008000a00 */
[----:B------:R-:W-:Y:S01]  /*00f0*/  IMAD R7, R0, UR7, R5 ;  /* 0x0000000700077c24 */ /* 0x000fe2000f8e0205 */
[----:B------:R-:W2:Y:S05]  /*0100*/  LDCU UR6, c[0x0][0x388] ;  /* 0x00007100ff0677ac */ /* 0x000eaa0008000800 */
[----:B------:R-:W3:Y:S01]  /*0110*/  LDC.64 R4, c[0x0][0x390] ;  /* 0x0000e400ff047b82 */ /* 0x000ee20000000a00 */
[----:B0-----:R-:W-:-:S06]  /*0120*/  IMAD.WIDE R2, R7, 0x4, R2 ;  /* 0x0000000407027825 */ /* 0x001fcc00078e0202 */
[----:B-1----:R-:W2:Y:S01]  /*0130*/  LDG.E R2, desc[UR4][R2.64] ;  /* 0x0000000402027981 */ /* 0x002ea2000c1e1900 */
[----:B---3--:R-:W-:-:S04]  /*0140*/  IMAD.WIDE R4, R7, 0x4, R4 ;  /* 0x0000000407047825 */ /* 0x008fc800078e0204 */
[----:B--2---:R-:W-:-:S05]  /*0150*/  FMUL R7, R2, UR6 ;  /* 0x0000000602077c20 */ /* 0x004fca0008400000 */
[----:B------:R-:W-:Y:S01]  /*0160*/  STG.E desc[UR4][R4.64], R7 ;  /* 0x0000000704007986 */ /* 0x000fe2000c101904 */
[----:B------:R-:W-:Y:S05]  /*0170*/  EXIT ;  /* 0x000000000000794d */ /* 0x000fea0003800000 */
.L_x_21:
        /* <DEDUP_REMOVED lines=16> */
.L_x_60:


//--------------------- .text._Z19elementWiseMultiplyPKfS0_Pfi --------------------------
	.section	.text._Z19elementWiseMultiplyPKfS0_Pfi,"ax",@progbits
	.align	128
        .global         _Z19elementWiseMultiplyPKfS0_Pfi
        .type           _Z19elementWiseMultiplyPKfS0_Pfi,@function
        .size           _Z19elementWiseMultiplyPKfS0_Pfi,(.L_x_61 - _Z19elementWiseMultiplyPKfS0_Pfi)
        .other          _Z19elementWiseMultiplyPKfS0_Pfi,@"STO_CUDA_ENTRY STV_DEFAULT"
_Z19elementWiseMultiplyPKfS0_Pfi:
.text._Z19elementWiseMultiplyPKfS0_Pfi:
[----:B------:R-:W-:Y:S01]  /*0000*/  LDC R1, c[0x0][0x37c] ;  /* 0x0000df00ff017b82 */ /* 0x000fe20000000800 */
[----:B------:R-:W0:Y:S07]  /*0010*/  S2R R0, SR_TID.X ;  /* 0x0000000000007919 */ /* 0x000e2e0000002100 */
[----:B------:R-:W0:Y:S01]  /*0020*/  S2UR UR4, SR_CTAID.X ;  /* 0x00000000000479c3 */ /* 0x000e220000002500 */
[----:B------:R-:W1:Y:S07]  /*0030*/  LDCU UR5, c[0x0][0x398] ;  /* 0x00007300ff0577ac */ /* 0x000e6e0008000800 */
[----:B------:R-:W0:Y:S02]  /*0040*/  LDC R9, c[0x0][0x360] ;  /* 0x0000d800ff097b82 */ /* 0x000e240000000800 */
[----:B0-----:R-:W-:-:S05]  /*0050*/  IMAD R9, R9, UR4, R0 ;  /* 0x0000000409097c24 */ /* 0x001fca000f8e0200 */
[----:B-1----:R-:W-:-:S13]  /*0060*/  ISETP.GE.AND P0, PT, R9, UR5, PT ;  /* 0x0000000509007c0c */ /* 0x002fda000bf06270 */
        /* <DEDUP_REMOVED lines=10> */
[----:B----4-:R-:W-:-:S05]  /*0110*/  FMUL R9, R2, R5 ;  /* 0x0000000502097220 */ /* 0x010fca0000400000 */
[----:B------:R-:W-:Y:S01]  /*0120*/  STG.E desc[UR4][R6.64], R9 ;  /* 0x0000000906007986 */ /* 0x000fe2000c101904 */
[----:B------:R-:W-:Y:S05]  /*0130*/  EXIT ;  /* 0x000000000000794d */ /* 0x000fea0003800000 */
.L_x_22:
        /* <DEDUP_REMOVED lines=12> */
.L_x_61:


//--------------------- .text._Z23sigmoidDerivativeKernelPKfPfi --------------------------
	.section	.text._Z23sigmoidDerivativeKernelPKfPfi,"ax",@progbits
	.align	128
        .global         _Z23sigmoidDerivativeKernelPKfPfi
        .type           _Z23sigmoidDerivativeKernelPKfPfi,@function
        .size           _Z23sigmoidDerivativeKernelPKfPfi,(.L_x_56 - _Z23sigmoidDerivativeKernelPKfPfi)
        .other          _Z23sigmoidDerivativeKernelPKfPfi,@"STO_CUDA_ENTRY STV_DEFAULT"
_Z23sigmoidDerivativeKernelPKfPfi:
.text._Z23sigmoidDerivativeKernelPKfPfi:
        /* <DEDUP_REMOVED lines=9> */
[----:B------:R-:W1:Y:S01]  /*0090*/  LDCU.64 UR4, c[0x0][0x358] ;  /* 0x00006b00ff0477ac */ /* 0x000e620008000a00 */
[----:B0-----:R-:W-:-:S06]  /*00a0*/  IMAD.WIDE R6, R0, 0x4, R6 ;  /* 0x0000000400067825 */ /* 0x001fcc00078e0206 */
[----:B-1----:R-:W2:Y:S01]  /*00b0*/  LDG.E R6, desc[UR4][R6.64] ;  /* 0x0000000406067981 */ /* 0x002ea2000c1e1900 */
[----:B------:R-:W-:Y:S01]  /*00c0*/  IMAD.MOV.U32 R4, RZ, RZ, 0x652b82fe ;  /* 0x652b82feff047424 */ /* 0x000fe200078e00ff */
[----:B------:R-:W-:Y:S01]  /*00d0*/  UMOV UR6, 0xfefa39ef ;  /* 0xfefa39ef00067882 */ /* 0x000fe20000000000 */
[----:B------:R-:W-:Y:S01]  /*00e0*/  IMAD.MOV.U32 R5, RZ, RZ, 0x3ff71547 ;  /* 0x3ff71547ff057424 */ /* 0x000fe200078e00ff */
[----:B------:R-:W-:Y:S01]  /*00f0*/  UMOV UR7, 0x3fe62e42 ;  /* 0x3fe62e4200077882 */ /* 0x000fe20000000000 */
[----:B------:R-:W-:Y:S01]  /*0100*/  BSSY.RECONVERGENT B0, `(.L_x_23) ;  /* 0x0000038000007945 */ /* 0x000fe20003800200 */
[----:B--2---:R-:W0:Y:S03]  /*0110*/  F2F.F64.F32 R2, R6 ;  /* 0x0000000600027310 */ /* 0x004e260000201800 */
[----:B0-----:R-:W-:Y:S02]  /*0120*/  DFMA R4, R2, -R4, 6.75539944105574400000e+15 ;  /* 0x433800000204742b */ /* 0x001fe40000000804 */
[----:B------:R-:W-:-:S06]  /*0130*/  DADD R12, -RZ, -R2 ;  /* 0x00000000ff0c7229 */ /* 0x000fcc0000000902 */
[----:B------:R-:W-:-:S04]  /*0140*/  DADD R8, R4, -6.75539944105574400000e+15 ;  /* 0xc338000004087429 */ /* 0x000fc80000000000 */
[----:B------:R-:W-:-:S04]  /*0150*/  FSETP.GEU.AND P0, PT, |R13|, 4.1917929649353027344, PT ;  /* 0x4086232b0d00780b */ /* 0x000fc80003f0e200 */
[----:B------:R-:W-:Y:S01]  /*0160*/  DFMA R10, R8, -UR6, -R2 ;  /* 0x80000006080a7c2b */ /* 0x000fe20008000802 */
[----:B------:R-:W-:Y:S01]  /*0170*/  UMOV UR6, 0x3b39803f ;  /* 0x3b39803f00067882 */ /* 0x000fe20000000000 */
[----:B------:R-:W-:-:S06]  /*0180*/  UMOV UR7, 0x3c7abc9e ;  /* 0x3c7abc9e00077882 */ /* 0x000fcc0000000000 */
[----:B------:R-:W-:Y:S01]  /*0190*/  DFMA R8, R8, -UR6, R10 ;  /* 0x8000000608087c2b */ /* 0x000fe2000800000a */
[----:B------:R-:W-:Y:S01]  /*01a0*/  UMOV UR6, 0x69ce2bdf ;  /* 0x69ce2bdf00067882 */ /* 0x000fe20000000000 */
[----:B------:R-:W-:Y:S01]  /*01b0*/  IMAD.MOV.U32 R10, RZ, RZ, -0x35dec16 ;  /* 0xfca213eaff0a7424 */ /* 0x000fe200078e00ff */
[----:B------:R-:W-:Y:S01]  /*01c0*/  MOV R11, 0x3e928af3 ;  /* 0x3e928af3000b7802 */ /* 0x000fe20000000f00 */
[----:B------:R-:W-:-:S05]  /*01d0*/  UMOV UR7, 0x3e5ade15 ;  /* 0x3e5ade1500077882 */ /* 0x000fca0000000000 */
[----:B------:R-:W-:Y:S01]  /*01e0*/  DFMA R10, R8, UR6, R10 ;  /* 0x00000006080a7c2b */ /* 0x000fe2000800000a */
[----:B------:R-:W-:Y:S01]  /*01f0*/  UMOV UR6, 0x62401315 ;  /* 0x6240131500067882 */ /* 0x000fe20000000000 */
[----:B------:R-:W-:-:S06]  /*0200*/  UMOV UR7, 0x3ec71dee ;  /* 0x3ec71dee00077882 */ /* 0x000fcc0000000000 */
[----:B------:R-:W-:Y:S01]  /*0210*/  DFMA R10, R8, R10, UR6 ;  /* 0x00000006080a7e2b */ /* 0x000fe2000800000a */
        /* <DEDUP_REMOVED lines=20> */
[----:B------:R-:W-:-:S08]  /*0360*/  DFMA R10, R8, R10, UR6 ;  /* 0x00000006080a7e2b */ /* 0x000fd0000800000a */
[----:B------:R-:W-:-:S08]  /*0370*/  DFMA R10, R8, R10, 1 ;  /* 0x3ff00000080a742b */ /* 0x000fd0000000000a */
[----:B------:R-:W-:-:S10]  /*0380*/  DFMA R10, R8, R10, 1 ;  /* 0x3ff00000080a742b */ /* 0x000fd4000000000a */
[----:B------:R-:W-:Y:S02]  /*0390*/  IMAD R9, R4, 0x100000, R11 ;  /* 0x0010000004097824 */ /* 0x000fe400078e020b */
[----:B------:R-:W-:Y:S01]  /*03a0*/  IMAD.MOV.U32 R8, RZ, RZ, R10 ;  /* 0x000000ffff087224 */ /* 0x000fe200078e000a */
[----:B------:R-:W-:Y:S06]  /*03b0*/  @!P0 BRA `(.L_x_24) ;  /* 0x0000000000308947 */ /* 0x000fec0003800000 */
[----:B------:R-:W-:Y:S01]  /*03c0*/  FSETP.GEU.AND P1, PT, |R13|, 4.2275390625, PT ;  /* 0x408748000d00780b */ /* 0x000fe20003f2e200 */
[----:B------:R-:W-:Y:S01]  /*03d0*/  DADD R2, -R2, +INF ;  /* 0x7ff0000002027429 */ /* 0x000fe20000000100 */
[----:B------:R-:W-:-:S09]  /*03e0*/  FSETP.GT.AND P0, PT, R6, RZ, PT ;  /* 0x000000ff0600720b */ /* 0x000fd20003f04000 */
[----:B------:R-:W-:Y:S02]  /*03f0*/  FSEL R8, R2, RZ, !P0 ;  /* 0x000000ff02087208 */ /* 0x000fe40004000000 */
[----:B------:R-:W-:Y:S01]  /*0400*/  @!P1 LEA.HI R5, R4, R4, RZ, 0x1 ;  /* 0x0000000404059211 */ /* 0x000fe200078f08ff */
[----:B------:R-:W-:Y:S01]  /*0410*/  @!P1 IMAD.MOV.U32 R2, RZ, RZ, RZ ;  /* 0x000000ffff029224 */ /* 0x000fe200078e00ff */
[----:B------:R-:W-:Y:S02]  /*0420*/  FSEL R9, R3, RZ, !P0 ;  /* 0x000000ff03097208 */ /* 0x000fe40004000000 */
[----:B------:R-:W-:-:S04]  /*0430*/  @!P1 SHF.R.S32.HI R5, RZ, 0x1, R5 ;  /* 0x00000001ff059819 */ /* 0x000fc80000011405 */
[----:B------:R-:W-:Y:S01]  /*0440*/  @!P1 LEA R11, R5, R11, 0x14 ;  /* 0x0000000b050b9211 */ /* 0x000fe200078ea0ff */
[----:B------:R-:W-:-:S05]  /*0450*/  @!P1 IMAD.IADD R4, R4, 0x1, -R5 ;  /* 0x0000000104049824 */ /* 0x000fca00078e0a05 */
[----:B------:R-:W-:-:S06]  /*0460*/  @!P1 LEA R3, R4, 0x3ff00000, 0x14 ;  /* 0x3ff0000004039811 */ /* 0x000fcc00078ea0ff */
[----:B------:R-:W-:-:S11]  /*0470*/  @!P1 DMUL R8, R10, R2 ;  /* 0x000000020a089228 */ /* 0x000fd60000000000 */
.L_x_24:
[----:B------:R-:W-:Y:S05]  /*0480*/  BSYNC.RECONVERGENT B0 ;  /* 0x0000000000007941 */ /* 0x000fea0003800200 */
.L_x_23:
[----:B------:R-:W-:Y:S01]  /*0490*/  DADD R8, R8, 1 ;  /* 0x3ff0000008087429 */ /* 0x000fe20000000000 */
[----:B------:R-:W-:Y:S05]  /*04a0*/  BSSY.RECONVERGENT B0, `(.L_x_25) ;  /* 0x000000e000007945 */ /* 0x000fea0003800200 */
[----:B------:R-:W0:Y:S04]  /*04b0*/  MUFU.RCP64H R3, R9 ;  /* 0x0000000900037308 */ /* 0x000e280000001800 */
[----:B------:R-:W-:-:S05]  /*04c0*/  VIADD R2, R9, 0x300402 ;  /* 0x0030040209027836 */ /* 0x000fca0000000000 */
[----:B------:R-:W-:Y:S01]  /*04d0*/  FSETP.GEU.AND P0, PT, |R2|, 5.8789094863358348022e-39, PT ;  /* 0x004004020200780b */ /* 0x000fe20003f0e200 */
[----:B0-----:R-:W-:-:S08]  /*04e0*/  DFMA R4, -R8, R2, 1 ;  /* 0x3ff000000804742b */ /* 0x001fd00000000102 */
[----:B------:R-:W-:-:S08]  /*04f0*/  DFMA R4, R4, R4, R4 ;  /* 0x000000040404722b */ /* 0x000fd00000000004 */
[----:B------:R-:W-:-:S08]  /*0500*/  DFMA R4, R2, R4, R2 ;  /* 0x000000040204722b */ /* 0x000fd00000000002 */
[----:B------:R-:W-:-:S08]  /*0510*/  DFMA R6, -R8, R4, 1 ;  /* 0x3ff000000806742b */ /* 0x000fd00000000104 */
[----:B------:R-:W-:Y:S01]  /*0520*/  DFMA R4, R4, R6, R4 ;  /* 0x000000060404722b */ /* 0x000fe20000000004 */
[----:B------:R-:W-:Y:S10]  /*0530*/  @P0 BRA `(.L_x_26) ;  /* 0x0000000000100947 */ /* 0x000ff40003800000 */
[----:B------:R-:W-:-:S05]  /*0540*/  LOP3.LUT R2, R9, 0x7fffffff, RZ, 0xc0, !PT ;  /* 0x7fffffff09027812 */ /* 0x000fca00078ec0ff */
[----:B------:R-:W-:Y:S01]  /*0550*/  VIADD R3, R2, 0xfff00000 ;  /* 0xfff0000002037836 */ /* 0x000fe20000000000 */
[----:B------:R-:W-:-:S07]  /*0560*/  MOV R2, 0x580 ;  /* 0x0000058000027802 */ /* 0x000fce0000000f00 */
[----:B------:R-:W-:Y:S05]  /*0570*/  CALL.REL.NOINC `($__internal_1_$__cuda_sm20_dblrcp_rn_slowpath_v3) ;  /* 0x0000000000207944 */ /* 0x000fea0003c00000 */
.L_x_26:
[----:B------:R-:W-:Y:S05]  /*0580*/  BSYNC.RECONVERGENT B0 ;  /* 0x0000000000007941 */ /* 0x000fea0003800200 */
.L_x_25:
[----:B------:R-:W-:Y:S01]  /*0590*/  DADD R2, -R4, 1 ;  /* 0x3ff0000004027429 */ /* 0x000fe20000000100 */
[----:B------:R-:W0:Y:S07]  /*05a0*/  LDC.64 R6, c[0x0][0x388] ;  /* 0x0000e200ff067b82 */ /* 0x000e2e0000000a00 */
[----:B------:R-:W-:-:S10]  /*05b0*/  DMUL R2, R2, R4 ;  /* 0x0000000402027228 */ /* 0x000fd40000000000 */
[----:B------:R-:W1:Y:S01]  /*05c0*/  F2F.F32.F64 R3, R2 ;  /* 0x0000000200037310 */ /* 0x000e620000301000 */
[----:B0-----:R-:W-:-:S05]  /*05d0*/  IMAD.WIDE R4, R0, 0x4, R6 ;  /* 0x0000000400047825 */ /* 0x001fca00078e0206 */
[----:B-1----:R-:W-:Y:S01]  /*05e0*/  STG.E desc[UR4][R4.64], R3 ;  /* 0x0000000304007986 */ /* 0x002fe2000c101904 */
[----:B------:R-:W-:Y:S05]  /*05f0*/  EXIT ;  /* 0x000000000000794d */ /* 0x000fea0003800000 */
        .weak           $__internal_1_$__cuda_sm20_dblrcp_rn_slowpath_v3
        .type           $__internal_1_$__cuda_sm20_dblrcp_rn_slowpath_v3,@function
        .size           $__internal_1_$__cuda_sm20_dblrcp_rn_slowpath_v3,(.L_x_56 - $__internal_1_$__cuda_sm20_dblrcp_rn_slowpath_v3)
$__internal_1_$__cuda_sm20_dblrcp_rn_slowpath_v3:
[----:B------:R-:W-:Y:S01]  /*0600*/  MOV R4, R8 ;  /* 0x0000000800047202 */ /* 0x000fe20000000f00 */
[----:B------:R-:W-:Y:S01]  /*0610*/  IMAD.MOV.U32 R5, RZ, RZ, R9 ;  /* 0x000000ffff057224 */ /* 0x000fe200078e0009 */
[----:B------:R-:W-:Y:S05]  /*0620*/  BSSY.RECONVERGENT B1, `(.L_x_27) ;  /* 0x0000025000017945 */ /* 0x000fea0003800200 */
[----:B------:R-:W-:-:S14]  /*0630*/  DSETP.GTU.AND P0, PT, |R4|, +INF , PT ;  /* 0x7ff000000400742a */ /* 0x000fdc0003f0c200 */
[----:B------:R-:W-:Y:S05]  /*0640*/  @P0 BRA `(.L_x_28) ;  /* 0x0000000000800947 */ /* 0x000fea0003800000 */
[----:B------:R-:W-:-:S05]  /*0650*/  LOP3.LUT R8, R9, 0x7fffffff, RZ, 0xc0, !PT ;  /* 0x7fffffff09087812 */ /* 0x000fca00078ec0ff */
[----:B------:R-:W-:-:S05]  /*0660*/  VIADD R6, R8, 0xffffffff ;  /* 0xffffffff08067836 */ /* 0x000fca0000000000 */
[----:B------:R-:W-:-:S13]  /*0670*/  ISETP.GE.U32.AND P0, PT, R6, 0x7fefffff, PT ;  /* 0x7fefffff0600780c */ /* 0x000fda0003f06070 */
[----:B------:R-:W-:Y:S01]  /*0680*/  @P0 LOP3.LUT R7, R5, 0x7ff00000, RZ, 0x3c, !PT ;  /* 0x7ff0000005070812 */ /* 0x000fe200078e3cff */
[----:B------:R-:W-:Y:S01]  /*0690*/  @P0 IMAD.MOV.U32 R6, RZ, RZ, RZ ;  /* 0x000000ffff060224 */ /* 0x000fe200078e00ff */
[----:B------:R-:W-:Y:S06]  /*06a0*/  @P0 BRA `(.L_x_29) ;  /* 0x0000000000700947 */ /* 0x000fec0003800000 */
[----:B------:R-:W-:-:S13]  /*06b0*/  ISETP.GE.U32.AND P0, PT, R8, 0x1000001, PT ;  /* 0x010000010800780c */ /* 0x000fda0003f06070 */
[----:B------:R-:W-:Y:S05]  /*06c0*/  @!P0 BRA `(.L_x_30) ;  /* 0x0000000000388947 */ /* 0x000fea0003800000 */
[----:B------:R-:W-:Y:S01]  /*06d0*/  IADD3 R7, PT, PT, R5, -0x3fe00000, RZ ;  /* 0xc020000005077810 */ /* 0x000fe20007ffe0ff */
[----:B------:R-:W-:Y:S02]  /*06e0*/  IMAD.MOV.U32 R6, RZ, RZ, R4 ;  /* 0x000000ffff067224 */ /* 0x000fe400078e0004 */
[----:B------:R-:W-:Y:S01]  /*06f0*/  IMAD.MOV.U32 R8, RZ, RZ, R3 ;  /* 0x000000ffff087224 */ /* 0x000fe200078e0003 */
[----:B------:R-:W0:Y:S05]  /*0700*/  MUFU.RCP64H R9, R7 ;  /* 0x0000000700097308 */ /* 0x000e2a0000001800 */
[----:B0-----:R-:W-:-:S08]  /*0710*/  DFMA R10, -R6, R8, 1 ;  /* 0x3ff00000060a742b */ /* 0x001fd00000000108 */
[----:B------:R-:W-:-:S08]  /*0720*/  DFMA R10, R10, R10, R10 ;  /* 0x0000000a0a0a722b */ /* 0x000fd0000000000a */
[----:B------:R-:W-:-:S08]  /*0730*/  DFMA R10, R8, R10, R8 ;  /* 0x0000000a080a722b */ /* 0x000fd00000000008 */
[----:B------:R-:W-:-:S08]  /*0740*/  DFMA R8, -R6, R10, 1 ;  /* 0x3ff000000608742b */ /* 0x000fd0000000010a */
[----:B------:R-:W-:-:S08]  /*0750*/  DFMA R8, R10, R8, R10 ;  /* 0x000000080a08722b */ /* 0x000fd0000000000a */
[----:B------:R-:W-:-:S08]  /*0760*/  DMUL R8, R8, 2.2250738585072013831e-308 ;  /* 0x0010000008087828 */ /* 0x000fd00000000000 */
[----:B------:R-:W-:-:S08]  /*0770*/  DFMA R4, -R4, R8, 1 ;  /* 0x3ff000000404742b */ /* 0x000fd00000000108 */
[----:B------:R-:W-:-:S08]  /*0780*/  DFMA R4, R4, R4, R4 ;  /* 0x000000040404722b */ /* 0x000fd00000000004 */
[----:B------:R-:W-:Y:S01]  /*0790*/  DFMA R6, R8, R4, R8 ;  /* 0x000000040806722b */ /* 0x000fe20000000008 */
[----:B------:R-:W-:Y:S10]  /*07a0*/  BRA `(.L_x_29) ;  /* 0x0000000000307947 */ /* 0x000ff40003800000 */
.L_x_30:
[----:B------:R-:W-:Y:S01]  /*07b0*/  DMUL R4, R4, 8.11296384146066816958e+31 ;  /* 0x4690000004047828 */ /* 0x000fe20000000000 */
[----:B------:R-:W-:-:S05]  /*07c0*/  MOV R6, R3 ;  /* 0x0000000300067202 */ /* 0x000fca0000000f00 */
[----:B------:R-:W0:Y:S02]  /*07d0*/  MUFU.RCP64H R7, R5 ;  /* 0x0000000500077308 */ /* 0x000e240000001800 */
[----:B0-----:R-:W-:-:S08]  /*07e0*/  DFMA R8, -R4, R6, 1 ;  /* 0x3ff000000408742b */ /* 0x001fd00000000106 */
[----:B------:R-:W-:-:S08]  /*07f0*/  DFMA R8, R8, R8, R8 ;  /* 0x000000080808722b */ /* 0x000fd00000000008 */
[----:B------:R-:W-:-:S08]  /*0800*/  DFMA R8, R6, R8, R6 ;  /* 0x000000080608722b */ /* 0x000fd00000000006 */
[----:B------:R-:W-:-:S08]  /*0810*/  DFMA R6, -R4, R8, 1 ;  /* 0x3ff000000406742b */ /* 0x000fd00000000108 */
[----:B------:R-:W-:-:S08]  /*0820*/  DFMA R6, R8, R6, R8 ;  /* 0x000000060806722b */ /* 0x000fd00000000008 */
[----:B------:R-:W-:Y:S01]  /*0830*/  DMUL R6, R6, 8.11296384146066816958e+31 ;  /* 0x4690000006067828 */ /* 0x000fe20000000000 */
[----:B------:R-:W-:Y:S10]  /*0840*/  BRA `(.L_x_29) ;  /* 0x0000000000087947 */ /* 0x000ff40003800000 */
.L_x_28:
[----:B------:R-:W-:Y:S01]  /*0850*/  LOP3.LUT R7, R5, 0x80000, RZ, 0xfc, !PT ;  /* 0x0008000005077812 */ /* 0x000fe200078efcff */
[----:B------:R-:W-:-:S07]  /*0860*/  IMAD.MOV.U32 R6, RZ, RZ, R4 ;  /* 0x000000ffff067224 */ /* 0x000fce00078e0004 */
.L_x_29:
[----:B------:R-:W-:Y:S05]  /*0870*/  BSYNC.RECONVERGENT B1 ;  /* 0x0000000000017941 */ /* 0x000fea0003800200 */
.L_x_27:
[----:B------:R-:W-:Y:S01]  /*0880*/  IMAD.MOV.U32 R3, RZ, RZ, 0x0 ;  /* 0x00000000ff037424 */ /* 0x000fe200078e00ff */
[----:B------:R-:W-:Y:S01]  /*0890*/  MOV R5, R7 ;  /* 0x0000000700057202 */ /* 0x000fe20000000f00 */
[----:B------:R-:W-:Y:S02]  /*08a0*/  IMAD.MOV.U32 R4, RZ, RZ, R6 ;  /* 0x000000ffff047224 */ /* 0x000fe400078e0006 */
[----:B------:R-:W-:Y:S05]  /*08b0*/  RET.REL.NODEC R2 `(_Z23sigmoidDerivativeKernelPKfPfi) ;  /* 0xfffffff402d07950 */ /* 0x000fea0003c3ffff */
.L_x_31:
        /* <DEDUP_REMOVED lines=12> */
.L_x_56:


//--------------------- .text._Z14subtractKernelPKfS0_Pfii --------------------------
	.section	.text._Z14subtractKernelPKfS0_Pfii,"ax",@progbits
	.align	128
        .global         _Z14subtractKernelPKfS0_Pfii
        .type           _Z14subtractKernelPKfS0_Pfii,@function
        .size           _Z14subtractKernelPKfS0_Pfii,(.L_x_63 - _Z14subtractKernelPKfS0_Pfii)
        .other          _Z14subtractKernelPKfS0_Pfii,@"STO_CUDA_ENTRY STV_DEFAULT"
_Z14subtractKernelPKfS0_Pfii:
.text._Z14subtractKernelPKfS0_Pfii:
        /* <DEDUP_REMOVED lines=21> */
.L_x_32:
        /* <DEDUP_REMOVED lines=11> */
.L_x_63:


//--------------------- .text._Z13sigmoidKernelPKfPfi --------------------------
	.section	.text._Z13sigmoidKernelPKfPfi,"ax",@progbits
	.align	128
        .global         _Z13sigmoidKernelPKfPfi
        .type           _Z13sigmoidKernelPKfPfi,@function
        .size           _Z13sigmoidKernelPKfPfi,(.L_x_57 - _Z13sigmoidKernelPKfPfi)
        .other          _Z13sigmoidKernelPKfPfi,@"STO_CUDA_ENTRY STV_DEFAULT"
_Z13sigmoidKernelPKfPfi:
.text._Z13sigmoidKernelPKfPfi:
        /* <DEDUP_REMOVED lines=13> */
[----:B------:R-:W-:Y:S01]  /*00d0*/  BSSY.RECONVERGENT B0, `(.L_x_33) ;  /* 0x0000015000007945 */ /* 0x000fe20003800200 */
[----:B------:R-:W-:Y:S02]  /*00e0*/  IMAD.MOV.U32 R9, RZ, RZ, 0x437c0000 ;  /* 0x437c0000ff097424 */ /* 0x000fe400078e00ff */
[----:B--2---:R-:W-:-:S04]  /*00f0*/  FFMA.SAT R0, R4, -R7, 0.5 ;  /* 0x3f00000004007423 */ /* 0x004fc80000002807 */
[----:B------:R-:W-:-:S04]  /*0100*/  FFMA.RM R0, R0, R9, 12582913 ;  /* 0x4b40000100007423 */ /* 0x000fc80000004009 */
[C---:B------:R-:W-:Y:S01]  /*0110*/  FADD R7, R0.reuse, -12583039 ;  /* 0xcb40007f00077421 */ /* 0x040fe20000000000 */
[----:B------:R-:W-:-:S03]  /*0120*/  SHF.L.U32 R0, R0, 0x17, RZ ;  /* 0x0000001700007819 */ /* 0x000fc600000006ff */
[----:B------:R-:W-:-:S04]  /*0130*/  FFMA R7, R4, -1.4426950216293334961, -R7 ;  /* 0xbfb8aa3b04077823 */ /* 0x000fc80000000807 */
[----:B------:R-:W-:-:S06]  /*0140*/  FFMA R7, R4, -1.925963033500011079e-08, R7 ;  /* 0xb2a5706004077823 */ /* 0x000fcc0000000007 */
[----:B------:R-:W0:Y:S02]  /*0150*/  MUFU.EX2 R7, R7 ;  /* 0x0000000700077308 */ /* 0x000e240000000800 */
[----:B0-----:R-:W-:-:S04]  /*0160*/  FFMA R0, R0, R7, 1 ;  /* 0x3f80000000007423 */ /* 0x001fc80000000007 */
[----:B------:R-:W-:-:S05]  /*0170*/  VIADD R2, R0, 0x1800000 ;  /* 0x0180000000027836 */ /* 0x000fca0000000000 */
[----:B------:R-:W-:-:S04]  /*0180*/  LOP3.LUT R2, R2, 0x7f800000, RZ, 0xc0, !PT ;  /* 0x7f80000002027812 */ /* 0x000fc800078ec0ff */
[----:B------:R-:W-:-:S13]  /*0190*/  ISETP.GT.U32.AND P0, PT, R2, 0x1ffffff, PT ;  /* 0x01ffffff0200780c */ /* 0x000fda0003f04070 */
[----:B------:R-:W-:Y:S05]  /*01a0*/  @P0 BRA `(.L_x_34) ;  /* 0x00000000000c0947 */ /* 0x000fea0003800000 */
[----:B------:R-:W-:-:S07]  /*01b0*/  MOV R4, 0x1d0 ;  /* 0x000001d000047802 */ /* 0x000fce0000000f00 */
[----:B------:R-:W-:Y:S05]  /*01c0*/  CALL.REL.NOINC `($__internal_2_$__cuda_sm20_rcp_rn_f32_slowpath) ;  /* 0x0000000000287944 */ /* 0x000fea0003c00000 */
[----:B------:R-:W-:Y:S05]  /*01d0*/  BRA `(.L_x_35) ;  /* 0x0000000000107947 */ /* 0x000fea0003800000 */
.L_x_34:
[----:B------:R-:W0:Y:S02]  /*01e0*/  MUFU.RCP R7, R0 ;  /* 0x0000000000077308 */ /* 0x000e240000001000 */
[----:B0-----:R-:W-:-:S04]  /*01f0*/  FFMA R2, R0, R7, -1 ;  /* 0xbf80000000027423 */ /* 0x001fc80000000007 */
[----:B------:R-:W-:-:S04]  /*0200*/  FADD.FTZ R2, -R2, -RZ ;  /* 0x800000ff02027221 */ /* 0x000fc80000010100 */
[----:B------:R-:W-:-:S07]  /*0210*/  FFMA R7, R7, R2, R7 ;  /* 0x0000000207077223 */ /* 0x000fce0000000007 */
.L_x_35:
[----:B------:R-:W-:Y:S05]  /*0220*/  BSYNC.RECONVERGENT B0 ;  /* 0x0000000000007941 */ /* 0x000fea0003800200 */
.L_x_33:
[----:B------:R-:W0:Y:S02]  /*0230*/  LDC.64 R4, c[0x0][0x388] ;  /* 0x0000e200ff047b82 */ /* 0x000e240000000a00 */
[----:B0-----:R-:W-:-:S05]  /*0240*/  IMAD.WIDE R2, R3, 0x4, R4 ;  /* 0x0000000403027825 */ /* 0x001fca00078e0204 */
[----:B------:R-:W-:Y:S01]  /*0250*/  STG.E desc[UR4][R2.64], R7 ;  /* 0x0000000702007986 */ /* 0x000fe2000c101904 */
[----:B------:R-:W-:Y:S05]  /*0260*/  EXIT ;  /* 0x000000000000794d */ /* 0x000fea0003800000 */
        .weak           $__internal_2_$__cuda_sm20_rcp_rn_f32_slowpath
        .type           $__internal_2_$__cuda_sm20_rcp_rn_f32_slowpath,@function
        .size           $__internal_2_$__cuda_sm20_rcp_rn_f32_slowpath,(.L_x_57 - $__internal_2_$__cuda_sm20_rcp_rn_f32_slowpath)
$__internal_2_$__cuda_sm20_rcp_rn_f32_slowpath:
[----:B------:R-:W-:Y:S01]  /*0270*/  IMAD.SHL.U32 R2, R0, 0x2, RZ ;  /* 0x0000000200027824 */ /* 0x000fe200078e00ff */
[----:B------:R-:W-:Y:S04]  /*0280*/  BSSY.RECONVERGENT B1, `(.L_x_36) ;  /* 0x0000030000017945 */ /* 0x000fe80003800200 */
[----:B------:R-:W-:-:S04]  /*0290*/  SHF.R.U32.HI R2, RZ, 0x18, R2 ;  /* 0x00000018ff027819 */ /* 0x000fc80000011602 */
[----:B------:R-:W-:-:S13]  /*02a0*/  ISETP.NE.U32.AND P0, PT, R2, RZ, PT ;  /* 0x000000ff0200720c */ /* 0x000fda0003f05070 */
[----:B------:R-:W-:Y:S05]  /*02b0*/  @P0 BRA `(.L_x_37) ;  /* 0x0000000000280947 */ /* 0x000fea0003800000 */
[----:B------:R-:W-:-:S04]  /*02c0*/  SHF.L.U32 R2, R0, 0x1, RZ ;  /* 0x0000000100027819 */ /* 0x000fc800000006ff */
[----:B------:R-:W-:-:S13]  /*02d0*/  ISETP.NE.AND P0, PT, R2, RZ, PT ;  /* 0x000000ff0200720c */ /* 0x000fda0003f05270 */
[----:B------:R-:W-:Y:S01]  /*02e0*/  @P0 FFMA R6, R0, 1.84467440737095516160e+19, RZ ;  /* 0x5f80000000060823 */ /* 0x000fe200000000ff */
[----:B------:R-:W-:Y:S08]  /*02f0*/  @!P0 MUFU.RCP R5, R0 ;  /* 0x0000000000058308 */ /* 0x000ff00000001000 */
[----:B------:R-:W0:Y:S02]  /*0300*/  @P0 MUFU.RCP R7, R6 ;  /* 0x0000000600070308 */ /* 0x000e240000001000 */
[----:B0-----:R-:W-:-:S04]  /*0310*/  @P0 FFMA R2, R6, R7, -1 ;  /* 0xbf80000006020423 */ /* 0x001fc80000000007 */
[----:B------:R-:W-:-:S04]  /*0320*/  @P0 FADD.FTZ R2, -R2, -RZ ;  /* 0x800000ff02020221 */ /* 0x000fc80000010100 */
[----:B------:R-:W-:-:S04]  /*0330*/  @P0 FFMA R2, R7, R2, R7 ;  /* 0x0000000207020223 */ /* 0x000fc80000000007 */
[----:B------:R-:W-:Y:S01]  /*0340*/  @P0 FFMA R5, R2, 1.84467440737095516160e+19, RZ ;  /* 0x5f80000002050823 */ /* 0x000fe200000000ff */
[----:B------:R-:W-:Y:S06]  /*0350*/  BRA `(.L_x_38) ;  /* 0x0000000000887947 */ /* 0x000fec0003800000 */
.L_x_37:
[----:B------:R-:W-:-:S05]  /*0360*/  VIADD R5, R2, 0xffffff03 ;  /* 0xffffff0302057836 */ /* 0x000fca0000000000 */
[----:B------:R-:W-:-:S13]  /*0370*/  ISETP.GT.U32.AND P0, PT, R5, 0x1, PT ;  /* 0x000000010500780c */ /* 0x000fda0003f04070 */
[----:B------:R-:W-:Y:S05]  /*0380*/  @P0 BRA `(.L_x_39) ;  /* 0x0000000000780947 */ /* 0x000fea0003800000 */
[----:B------:R-:W-:Y:S01]  /*0390*/  LOP3.LUT R6, R0, 0x7fffff, RZ, 0xc0, !PT ;  /* 0x007fffff00067812 */ /* 0x000fe200078ec0ff */
[----:B------:R-:W-:-:S03]  /*03a0*/  IMAD.MOV.U32 R10, RZ, RZ, 0x3 ;  /* 0x00000003ff0a7424 */ /* 0x000fc600078e00ff */
[----:B------:R-:W-:Y:S02]  /*03b0*/  LOP3.LUT R6, R6, 0x3f800000, RZ, 0xfc, !PT ;  /* 0x3f80000006067812 */ /* 0x000fe400078efcff */
[----:B------:R-:W-:Y:S02]  /*03c0*/  SHF.L.U32 R11, R10, R5, RZ ;  /* 0x000000050a0b7219 */ /* 0x000fe400000006ff */
[----:B------:R-:W0:Y:S02]  /*03d0*/  MUFU.RCP R7, R6 ;  /* 0x0000000600077308 */ /* 0x000e240000001000 */
[----:B0-----:R-:W-:-:S04]  /*03e0*/  FFMA R8, R6, R7, -1 ;  /* 0xbf80000006087423 */ /* 0x001fc80000000007 */
[----:B------:R-:W-:-:S04]  /*03f0*/  FADD.FTZ R8, -R8, -RZ ;  /* 0x800000ff08087221 */ /* 0x000fc80000010100 */
[CCC-:B------:R-:W-:Y:S01]  /*0400*/  FFMA.RM R9, R7.reuse, R8.reuse, R7.reuse ;  /* 0x0000000807097223 */ /* 0x1c0fe20000004007 */
[----:B------:R-:W-:-:S04]  /*0410*/  FFMA.RP R8, R7, R8, R7 ;  /* 0x0000000807087223 */ /* 0x000fc80000008007 */
[C---:B------:R-:W-:Y:S02]  /*0420*/  LOP3.LUT R7, R9.reuse, 0x7fffff, RZ, 0xc0, !PT ;  /* 0x007fffff09077812 */ /* 0x040fe400078ec0ff */
[----:B------:R-:W-:Y:S02]  /*0430*/  FSETP.NEU.FTZ.AND P0, PT, R9, R8, PT ;  /* 0x000000080900720b */ /* 0x000fe40003f1d000 */
[----:B------:R-:W-:Y:S02]  /*0440*/  LOP3.LUT R8, R7, 0x800000, RZ, 0xfc, !PT ;  /* 0x0080000007087812 */ /* 0x000fe400078efcff */
[----:B------:R-:W-:Y:S02]  /*0450*/  SEL R7, RZ, 0xffffffff, !P0 ;  /* 0xffffffffff077807 */ /* 0x000fe40004000000 */
[----:B------:R-:W-:Y:S02]  /*0460*/  LOP3.LUT R6, R11, R8, RZ, 0xc0, !PT ;  /* 0x000000080b067212 */ /* 0x000fe400078ec0ff */
[----:B------:R-:W-:-:S02]  /*0470*/  IADD3 R7, PT, PT, -R7, RZ, RZ ;  /* 0x000000ff07077210 */ /* 0x000fc40007ffe1ff */
[-C--:B------:R-:W-:Y:S02]  /*0480*/  SHF.R.U32.HI R6, RZ, R5.reuse, R6 ;  /* 0x00000005ff067219 */ /* 0x080fe40000011606 */
[----:B------:R-:W-:Y:S02]  /*0490*/  LOP3.LUT P1, RZ, R7, R5, R8, 0xf8, !PT ;  /* 0x0000000507ff7212 */ /* 0x000fe4000782f808 */
[C---:B------:R-:W-:Y:S02]  /*04a0*/  LOP3.LUT P0, RZ, R6.reuse, 0x1, RZ, 0xc0, !PT ;  /* 0x0000000106ff7812 */ /* 0x040fe4000780c0ff */
[----:B------:R-:W-:-:S04]  /*04b0*/  LOP3.LUT P2, RZ, R6, 0x2, RZ, 0xc0, !PT ;  /* 0x0000000206ff7812 */ /* 0x000fc8000784c0ff */
[----:B------:R-:W-:Y:S02]  /*04c0*/  PLOP3.LUT P0, PT, P0, P1, P2, 0xe0, 0x0 ;  /* 0x000000000000781c */ /* 0x000fe40000703c20 */
[----:B------:R-:W-:Y:S02]  /*04d0*/  LOP3.LUT P1, RZ, R0, 0x7fffff, RZ, 0xc0, !PT ;  /* 0x007fffff00ff7812 */ /* 0x000fe4000782c0ff */
[----:B------:R-:W-:-:S05]  /*04e0*/  SEL R5, RZ, 0x1, !P0 ;  /* 0x00000001ff057807 */ /* 0x000fca0004000000 */
[----:B------:R-:W-:-:S05]  /*04f0*/  IMAD.MOV R5, RZ, RZ, -R5 ;  /* 0x000000ffff057224 */ /* 0x000fca00078e0a05 */
[----:B------:R-:W-:Y:S02]  /*0500*/  ISETP.GE.AND P0, PT, R5, RZ, PT ;  /* 0x000000ff0500720c */ /* 0x000fe40003f06270 */
[----:B------:R-:W-:-:S04]  /*0510*/  IADD3 R5, PT, PT, R2, -0xfc, RZ ;  /* 0xffffff0402057810 */ /* 0x000fc80007ffe0ff */
[----:B------:R-:W-:-:S07]  /*0520*/  SHF.R.U32.HI R5, RZ, R5, R8 ;  /* 0x00000005ff057219 */ /* 0x000fce0000011608 */
[----:B------:R-:W-:-:S05]  /*0530*/  @!P0 VIADD R5, R5, 0x1 ;  /* 0x0000000105058836 */ /* 0x000fca0000000000 */
[----:B------:R-:W-:-:S04]  /*0540*/  @!P1 SHF.L.U32 R5, R5, 0x1, RZ ;  /* 0x0000000105059819 */ /* 0x000fc800000006ff */
[----:B------:R-:W-:Y:S01]  /*0550*/  LOP3.LUT R5, R5, 0x80000000, R0, 0xf8, !PT ;  /* 0x8000000005057812 */ /* 0x000fe200078ef800 */
[----:B------:R-:W-:Y:S06]  /*0560*/  BRA `(.L_x_38) ;  /* 0x0000000000047947 */ /* 0x000fec0003800000 */
.L_x_39:
[----:B------:R0:W1:Y:S02]  /*0570*/  MUFU.RCP R5, R0 ;  /* 0x0000000000057308 */ /* 0x0000640000001000 */
.L_x_38:
[----:B------:R-:W-:Y:S05]  /*0580*/  BSYNC.RECONVERGENT B1 ;  /* 0x0000000000017941 */ /* 0x000fea0003800200 */
.L_x_36:
[----:B-1----:R-:W-:Y:S02]  /*0590*/  IMAD.MOV.U32 R7, RZ, RZ, R5 ;  /* 0x000000ffff077224 */ /* 0x002fe400078e0005 */
[----:B------:R-:W-:-:S04]  /*05a0*/  HFMA2 R5, -RZ, RZ, 0, 0 ;  /* 0x00000000ff057431 */ /* 0x000fc800000001ff */
[----:B0-----:R-:W-:Y:S05]  /*05b0*/  RET.REL.NODEC R4 `(_Z13sigmoidKernelPKfPfi) ;  /* 0xfffffff804907950 */ /* 0x001fea0003c3ffff */
.L_x_40:
        /* <DEDUP_REMOVED lines=12> */
.L_x_57:


//--------------------- .text._Z13addBiasKernelPKfS0_Pfii --------------------------
	.section	.text._Z13addBiasKernelPKfS0_Pfii,"ax",@progbits
	.align	128
        .global         _Z13addBiasKernelPKfS0_Pfii
        .type           _Z13addBiasKernelPKfS0_Pfii,@function
        .size           _Z13addBiasKernelPKfS0_Pfii,(.L_x_65 - _Z13addBiasKernelPKfS0_Pfii)
        .other          _Z13addBiasKernelPKfS0_Pfii,@"STO_CUDA_ENTRY STV_DEFAULT"
_Z13addBiasKernelPKfS0_Pfii:
.text._Z13addBiasKernelPKfS0_Pfii:
        /* <DEDUP_REMOVED lines=15> */
[----:B------:R-:W-:-:S06]  /*00f0*/  IMAD R9, R7, UR7, R0 ;  /* 0x0000000707097c24 */ /* 0x000fcc000f8e0200 */
[----:B------:R-:W2:Y:S01]  /*0100*/  LDC.64 R2, c[0x0][0x380] ;  /* 0x0000e000ff027b82 */ /* 0x000ea20000000a00 */
[----:B0-----:R-:W-:-:S07]  /*0110*/  IMAD.WIDE.U32 R4, R7, 0x4, R4 ;  /* 0x0000000407047825 */ /* 0x001fce00078e0004 */
[----:B------:R-:W0:Y:S01]  /*0120*/  LDC.64 R6, c[0x0][0x390] ;  /* 0x0000e400ff067b82 */ /* 0x000e220000000a00 */
[----:B-1----:R-:W3:Y:S01]  /*0130*/  LDG.E R5, desc[UR4][R4.64] ;  /* 0x0000000404057981 */ /* 0x002ee2000c1e1900 */
[----:B--2---:R-:W-:-:S06]  /*0140*/  IMAD.WIDE R2, R9, 0x4, R2 ;  /* 0x0000000409027825 */ /* 0x004fcc00078e0202 */
[----:B------:R-:W3:Y:S01]  /*0150*/  LDG.E R2, desc[UR4][R2.64] ;  /* 0x0000000402027981 */ /* 0x000ee2000c1e1900 */
[----:B0-----:R-:W-:-:S04]  /*0160*/  IMAD.WIDE R6, R9, 0x4, R6 ;  /* 0x0000000409067825 */ /* 0x001fc800078e0206 */
[----:B---3--:R-:W-:-:S05]  /*0170*/  FADD R9, R2, R5 ;  /* 0x0000000502097221 */ /* 0x008fca0000000000 */
[----:B------:R-:W-:Y:S01]  /*0180*/  STG.E desc[UR4][R6.64], R9 ;  /* 0x0000000906007986 */ /* 0x000fe2000c101904 */
[----:B------:R-:W-:Y:S05]  /*0190*/  EXIT ;  /* 0x000000000000794d */ /* 0x000fea0003800000 */
.L_x_41:
        /* <DEDUP_REMOVED lines=14> */
.L_x_65:


//--------------------- .text._Z29matrixMultiplyTransposeKernelPfS_S_iiii --------------------------
	.section	.text._Z29matrixMultiplyTransposeKernelPfS_S_iiii,"ax",@progbits
	.align	128
        .global         _Z29matrixMultiplyTransposeKernelPfS_S_iiii
        .type           _Z29matrixMultiplyTransposeKernelPfS_S_iiii,@function
        .size           _Z29matrixMultiplyTransposeKernelPfS_S_iiii,(.L_x_66 - _Z29matrixMultiplyTransposeKernelPfS_S_iiii)
        .other          _Z29matrixMultiplyTransposeKernelPfS_S_iiii,@"STO_CUDA_ENTRY STV_DEFAULT"
_Z29matrixMultiplyTransposeKernelPfS_S_iiii:
.text._Z29matrixMultiplyTransposeKernelPfS_S_iiii:
[----:B------:R-:W-:Y:S01]  /*0000*/  LDC R1, c[0x0][0x37c] ;  /* 0x0000df00ff017b82 */ /* 0x000fe20000000800 */
[----:B------:R-:W0:Y:S07]  /*0010*/  S2R R3, SR_TID.X ;  /* 0x0000000000037919 */ /* 0x000e2e0000002100 */
[----:B------:R-:W1:Y:S01]  /*0020*/  LDC R7, c[0x0][0x364] ;  /* 0x0000d900ff077b82 */ /* 0x000e620000000800 */
[----:B------:R-:W2:Y:S01]  /*0030*/  LDCU UR11, c[0x0][0x3a4] ;  /* 0x00007480ff0b77ac */ /* 0x000ea20008000800 */
[----:B------:R-:W1:Y:S01]  /*0040*/  S2R R2, SR_TID.Y ;  /* 0x0000000000027919 */ /* 0x000e620000002200 */
[----:B------:R-:W3:Y:S05]  /*0050*/  LDCU UR6, c[0x0][0x398] ;  /* 0x00007300ff0677ac */ /* 0x000eea0008000800 */
[----:B------:R-:W0:Y:S08]  /*0060*/  S2UR UR5, SR_CTAID.X ;  /* 0x00000000000579c3 */ /* 0x000e300000002500 */
[----:B------:R-:W0:Y:S08]  /*0070*/  LDC R0, c[0x0][0x360] ;  /* 0x0000d800ff007b82 */ /* 0x000e300000000800 */
[----:B------:R-:W1:Y:S01]  /*0080*/  S2UR UR4, SR_CTAID.Y ;  /* 0x00000000000479c3 */ /* 0x000e620000002600 */
[----:B0-----:R-:W-:-:S05]  /*0090*/  IMAD R0, R0, UR5, R3 ;  /* 0x0000000500007c24 */ /* 0x001fca000f8e0203 */
[----:B--2---:R-:W-:Y:S01]  /*00a0*/  ISETP.GE.AND P0, PT, R0, UR11, PT ;  /* 0x0000000b00007c0c */ /* 0x004fe2000bf06270 */
[----:B-1----:R-:W-:-:S05]  /*00b0*/  IMAD R7, R7, UR4, R2 ;  /* 0x0000000407077c24 */ /* 0x002fca000f8e0202 */
[----:B---3--:R-:W-:-:S13]  /*00c0*/  ISETP.GE.OR P0, PT, R7, UR6, P0 ;  /* 0x0000000607007c0c */ /* 0x008fda0008706670 */
[----:B------:R-:W-:Y:S05]  /*00d0*/  @P0 EXIT ;  /* 0x000000000000094d */ /* 0x000fea0003800000 */
[----:B------:R-:W0:Y:S01]  /*00e0*/  LDCU UR7, c[0x0][0x39c] ;  /* 0x00007380ff0777ac */ /* 0x000e220008000800 */
[----:B------:R-:W-:Y:S01]  /*00f0*/  HFMA2 R14, -RZ, RZ, 0, 0 ;  /* 0x00000000ff0e7431 */ /* 0x000fe200000001ff */
[----:B------:R-:W1:Y:S01]  /*0100*/  LDCU.64 UR12, c[0x0][0x358] ;  /* 0x00006b00ff0c77ac */ /* 0x000e620008000a00 */
[----:B0-----:R-:W-:-:S09]  /*0110*/  UISETP.GE.AND UP0, UPT, UR7, 0x1, UPT ;  /* 0x000000010700788c */ /* 0x001fd2000bf06270 */
[----:B-1----:R-:W-:Y:S05]  /*0120*/  BRA.U !UP0, `(.L_x_42) ;  /* 0x0000000908a07547 */ /* 0x002fea000b800000 */
[----:B------:R-:W0:Y:S01]  /*0130*/  LDCU UR5, c[0x0][0x3a0] ;  /* 0x00007400ff0577ac */ /* 0x000e220008000800 */
[----:B------:R-:W-:Y:S01]  /*0140*/  IMAD R8, R7, UR7, RZ ;  /* 0x0000000707087c24 */ /* 0x000fe2000f8e02ff */
[----:B------:R-:W-:Y:S01]  /*0150*/  MOV R14, RZ ;  /* 0x000000ff000e7202 */ /* 0x000fe20000000f00 */
[----:B------:R-:W-:Y:S02]  /*0160*/  UISETP.GE.U32.AND UP1, UPT, UR7, 0x10, UPT ;  /* 0x000000100700788c */ /* 0x000fe4000bf26070 */
[----:B------:R-:W-:Y:S01]  /*0170*/  ULOP3.LUT UR10, UR7, 0xf, URZ, 0xc0, !UPT ;  /* 0x0000000f070a7892 */ /* 0x000fe2000f8ec0ff */
[----:B------:R-:W-:-:S03]  /*0180*/  UMOV UR4, URZ ;  /* 0x000000ff00047c82 */ /* 0x000fc60008000000 */
[----:B------:R-:W-:Y:S01]  /*0190*/  UISETP.NE.AND UP0, UPT, UR10, URZ, UPT ;  /* 0x000000ff0a00728c */ /* 0x000fe2000bf05270 */
[----:B0-----:R-:W-:Y:S02]  /*01a0*/  IMAD R9, R0, UR5, RZ ;  /* 0x0000000500097c24 */ /* 0x001fe4000f8e02ff */
[----:B------:R-:W-:Y:S08]  /*01b0*/  BRA.U !UP1, `(.L_x_43) ;  /* 0x0000000509107547 */ /* 0x000ff0000b800000 */
[----:B------:R-:W0:Y:S01]  /*01c0*/  LDC.64 R2, c[0x0][0x380] ;  /* 0x0000e000ff027b82 */ /* 0x000e220000000a00 */
[----:B------:R-:W1:Y:S01]  /*01d0*/  LDCU.64 UR8, c[0x0][0x388] ;  /* 0x00007100ff0877ac */ /* 0x000e620008000a00 */
[----:B------:R-:W-:Y:S02]  /*01e0*/  MOV R14, RZ ;  /* 0x000000ff000e7202 */ /* 0x000fe40000000f00 */
[----:B------:R-:W-:Y:S01]  /*01f0*/  MOV R6, R9 ;  /* 0x0000000900067202 */ /* 0x000fe20000000f00 */
[----:B------:R-:W-:Y:S02]  /*0200*/  ULOP3.LUT UR4, UR7, 0x7ffffff0, URZ, 0xc0, !UPT ;  /* 0x7ffffff007047892 */ /* 0x000fe4000f8ec0ff */
[----:B-1----:R-:W-:Y:S02]  /*0210*/  UIADD3 UR5, UP1, UPT, UR8, 0x20, URZ ;  /* 0x0000002008057890 */ /* 0x002fe4000ff3e0ff */
[----:B------:R-:W-:Y:S02]  /*0220*/  UIADD3 UR8, UPT, UPT, -UR4, URZ, URZ ;  /* 0x000000ff04087290 */ /* 0x000fe4000fffe1ff */
[----:B------:R-:W-:Y:S01]  /*0230*/  UIADD3.X UR6, UPT, UPT, URZ, UR9, URZ, UP1, !UPT ;  /* 0x00000009ff067290 */ /* 0x000fe20008ffe4ff */
[----:B0-----:R-:W-:-:S03]  /*0240*/  IMAD.WIDE.U32 R2, R8, 0x4, R2 ;  /* 0x0000000408027825 */ /* 0x001fc600078e0002 */
[----:B------:R-:W-:-:S04]  /*0250*/  IADD3 R4, P0, PT, R2, 0x20, RZ ;  /* 0x0000002002047810 */ /* 0x000fc80007f1e0ff */
[----:B------:R-:W-:-:S09]  /*0260*/  IADD3.X R5, PT, PT, RZ, R3, RZ, P0, !PT ;  /* 0x00000003ff057210 */ /* 0x000fd200007fe4ff */
.L_x_44:
[----:B------:R-:W-:Y:S01]  /*0270*/  MOV R2, UR5 ;  /* 0x0000000500027c02 */ /* 0x000fe20008000f00 */
[----:B------:R-:W2:Y:S01]  /*0280*/  LDG.E R15, desc[UR12][R4.64+-0x20] ;  /* 0xffffe00c040f7981 */ /* 0x000ea2000c1e1900 */
[----:B------:R-:W-:-:S03]  /*0290*/  MOV R3, UR6 ;  /* 0x0000000600037c02 */ /* 0x000fc60008000f00 */
[----:B------:R-:W3:Y:S01]  /*02a0*/  LDG.E R17, desc[UR12][R4.64+-0x1c] ;  /* 0xffffe40c04117981 */ /* 0x000ee2000c1e1900 */
[----:B------:R-:W-:-:S03]  /*02b0*/  IMAD.WIDE R2, R6, 0x4, R2 ;  /* 0x0000000406027825 */ /* 0x000fc600078e0202 */
[----:B------:R-:W4:Y:S04]  /*02c0*/  LDG.E R19, desc[UR12][R4.64+-0x18] ;  /* 0xffffe80c04137981 */ /* 0x000f28000c1e1900 */
[----:B------:R-:W2:Y:S04]  /*02d0*/  LDG.E R16, desc[UR12][R2.64+-0x20] ;  /* 0xffffe00c02107981 */ /* 0x000ea8000c1e1900 */
[----:B------:R-:W3:Y:S04]  /*02e0*/  LDG.E R24, desc[UR12][R2.64+-0x1c] ;  /* 0xffffe40c02187981 */ /* 0x000ee8000c1e1900 */
[----:B------:R-:W4:Y:S04]  /*02f0*/  LDG.E R18, desc[UR12][R2.64+-0x18] ;  /* 0xffffe80c02127981 */ /* 0x000f28000c1e1900 */
[----:B------:R-:W5:Y:S04]  /*0300*/  LDG.E R20, desc[UR12][R4.64+-0x14] ;  /* 0xffffec0c04147981 */ /* 0x000f68000c1e1900 */
        /* <DEDUP_REMOVED lines=8> */
[----:B------:R-:W5:Y:S01]  /*0390*/  LDG.E R26, desc[UR12][R4.64+0x1c] ;  /* 0x00001c0c041a7981 */ /* 0x000f62000c1e1900 */
[----:B--2---:R-:W-:-:S03]  /*03a0*/  FFMA R16, R15, R16, R14 ;  /* 0x000000100f107223 */ /* 0x004fc6000000000e */
[----:B------:R-:W2:Y:S01]  /*03b0*/  LDG.E R15, desc[UR12][R4.64+-0x4] ;  /* 0xfffffc0c040f7981 */ /* 0x000ea2000c1e1900 */
[----:B---3--:R-:W-:-:S03]  /*03c0*/  FFMA R24, R17, R24, R16 ;  /* 0x0000001811187223 */ /* 0x008fc60000000010 */
[----:B------:R-:W2:Y:S01]  /*03d0*/  LDG.E R14, desc[UR12][R2.64+-0x4] ;  /* 0xfffffc0c020e7981 */ /* 0x000ea2000c1e1900 */
[----:B----4-:R-:W-:-:S03]  /*03e0*/  FFMA R25, R19, R18, R24 ;  /* 0x0000001213197223 */ /* 0x010fc60000000018 */
[----:B------:R-:W3:Y:S04]  /*03f0*/  LDG.E R16, desc[UR12][R4.64] ;  /* 0x0000000c04107981 */ /* 0x000ee8000c1e1900 */
[----:B------:R-:W3:Y:S01]  /*0400*/  LDG.E R17, desc[UR12][R2.64] ;  /* 0x0000000c02117981 */ /* 0x000ee2000c1e1900 */
[----:B-----5:R-:W-:-:S03]  /*0410*/  FFMA R25, R20, R21, R25 ;  /* 0x0000001514197223 */ /* 0x020fc60000000019 */
[----:B------:R-:W4:Y:S04]  /*0420*/  LDG.E R18, desc[UR12][R4.64+0x4] ;  /* 0x0000040c04127981 */ /* 0x000f28000c1e1900 */
[----:B------:R-:W4:Y:S01]  /*0430*/  LDG.E R19, desc[UR12][R2.64+0x4] ;  /* 0x0000040c02137981 */ /* 0x000f22000c1e1900 */
[----:B------:R-:W-:-:S03]  /*0440*/  FFMA R25, R22, R23, R25 ;  /* 0x0000001716197223 */ /* 0x000fc60000000019 */
[----:B------:R-:W5:Y:S04]  /*0450*/  LDG.E R20, desc[UR12][R4.64+0x8] ;  /* 0x0000080c04147981 */ /* 0x000f68000c1e1900 */
[----:B------:R-:W5:Y:S01]  /*0460*/  LDG.E R21, desc[UR12][R2.64+0x8] ;  /* 0x0000080c02157981 */ /* 0x000f62000c1e1900 */
[----:B------:R-:W-:-:S03]  /*0470*/  FFMA R25, R10, R11, R25 ;  /* 0x0000000b0a197223 */ /* 0x000fc60000000019 */
[----:B------:R-:W5:Y:S04]  /*0480*/  LDG.E R22, desc[UR12][R4.64+0xc] ;  /* 0x00000c0c04167981 */ /* 0x000f68000c1e1900 */
[----:B------:R-:W5:Y:S04]  /*0490*/  LDG.E R23, desc[UR12][R2.64+0xc] ;  /* 0x00000c0c02177981 */ /* 0x000f68000c1e1900 */
[----:B------:R-:W5:Y:S01]  /*04a0*/  LDG.E R10, desc[UR12][R4.64+0x10] ;  /* 0x0000100c040a7981 */ /* 0x000f62000c1e1900 */
[----:B------:R-:W-:-:S03]  /*04b0*/  FFMA R28, R12, R13, R25 ;  /* 0x0000000d0c1c7223 */ /* 0x000fc60000000019 */
[----:B------:R-:W5:Y:S04]  /*04c0*/  LDG.E R11, desc[UR12][R2.64+0x10] ;  /* 0x0000100c020b7981 */ /* 0x000f68000c1e1900 */
[----:B------:R-:W5:Y:S04]  /*04d0*/  LDG.E R24, desc[UR12][R4.64+0x14] ;  /* 0x0000140c04187981 */ /* 0x000f68000c1e1900 */
[----:B------:R-:W5:Y:S04]  /*04e0*/  LDG.E R25, desc[UR12][R2.64+0x14] ;  /* 0x0000140c02197981 */ /* 0x000f68000c1e1900 */
[----:B------:R0:W5:Y:S04]  /*04f0*/  LDG.E R13, desc[UR12][R4.64+0x18] ;  /* 0x0000180c040d7981 */ /* 0x000168000c1e1900 */
[----:B------:R-:W5:Y:S01]  /*0500*/  LDG.E R12, desc[UR12][R2.64+0x18] ;  /* 0x0000180c020c7981 */ /* 0x000f62000c1e1900 */
[----:B------:R-:W-:-:S04]  /*0510*/  UIADD3 UR8, UPT, UPT, UR8, 0x10, URZ ;  /* 0x0000001008087890 */ /* 0x000fc8000fffe0ff */
[----:B------:R-:W-:Y:S01]  /*0520*/  UISETP.NE.AND UP1, UPT, UR8, URZ, UPT ;  /* 0x000000ff0800728c */ /* 0x000fe2000bf25270 */
[----:B0-----:R-:W-:Y:S02]  /*0530*/  IADD3 R4, P0, PT, R4, 0x40, RZ ;  /* 0x0000004004047810 */ /* 0x001fe40007f1e0ff */
[----:B------:R-:W-:Y:S02]  /*0540*/  IADD3 R6, PT, PT, R6, 0x10, RZ ;  /* 0x0000001006067810 */ /* 0x000fe40007ffe0ff */
[----:B------:R-:W-:Y:S01]  /*0550*/  IADD3.X R5, PT, PT, RZ, R5, RZ, P0, !PT ;  /* 0x00000005ff057210 */ /* 0x000fe200007fe4ff */
[----:B--2---:R-:W-:-:S04]  /*0560*/  FFMA R15, R15, R14, R28 ;  /* 0x0000000e0f0f7223 */ /* 0x004fc8000000001c */
[----:B---3--:R-:W-:-:S04]  /*0570*/  FFMA R15, R16, R17, R15 ;  /* 0x00000011100f7223 */ /* 0x008fc8000000000f */
[----:B----4-:R-:W-:-:S04]  /*0580*/  FFMA R15, R18, R19, R15 ;  /* 0x00000013120f7223 */ /* 0x010fc8000000000f */
[----:B-----5:R-:W-:-:S04]  /*0590*/  FFMA R15, R20, R21, R15 ;  /* 0x00000015140f7223 */ /* 0x020fc8000000000f */
[----:B------:R-:W-:-:S04]  /*05a0*/  FFMA R15, R22, R23, R15 ;  /* 0x00000017160f7223 */ /* 0x000fc8000000000f */
[----:B------:R-:W-:-:S04]  /*05b0*/  FFMA R11, R10, R11, R15 ;  /* 0x0000000b0a0b7223 */ /* 0x000fc8000000000f */
[----:B------:R-:W-:-:S04]  /*05c0*/  FFMA R24, R24, R25, R11 ;  /* 0x0000001918187223 */ /* 0x000fc8000000000b */
[----:B------:R-:W-:-:S04]  /*05d0*/  FFMA R13, R13, R12, R24 ;  /* 0x0000000c0d0d7223 */ /* 0x000fc80000000018 */
[----:B------:R-:W-:Y:S01]  /*05e0*/  FFMA R14, R26, R27, R13 ;  /* 0x0000001b1a0e7223 */ /* 0x000fe2000000000d */
[----:B------:R-:W-:Y:S06]  /*05f0*/  BRA.U UP1, `(.L_x_44) ;  /* 0xfffffffd011c7547 */ /* 0x000fec000b83ffff */
.L_x_43:
[----:B------:R-:W-:Y:S05]  /*0600*/  BRA.U !UP0, `(.L_x_42) ;  /* 0x0000000508687547 */ /* 0x000fea000b800000 */
[----:B------:R-:W-:Y:S02]  /*0610*/  UISETP.GE.U32.AND UP0, UPT, UR10, 0x8, UPT ;  /* 0x000000080a00788c */ /* 0x000fe4000bf06070 */
[----:B------:R-:W-:-:S04]  /*0620*/  ULOP3.LUT UR6, UR7, 0x7, URZ, 0xc0, !UPT ;  /* 0x0000000707067892 */ /* 0x000fc8000f8ec0ff */
[----:B------:R-:W-:-:S03]  /*0630*/  UISETP.NE.AND UP1, UPT, UR6, URZ, UPT ;  /* 0x000000ff0600728c */ /* 0x000fc6000bf25270 */
[----:B------:R-:W-:Y:S08]  /*0640*/  BRA.U !UP0, `(.L_x_45) ;  /* 0x0000000108907547 */ /* 0x000ff0000b800000 */
[----:B------:R-:W0:Y:S01]  /*0650*/  LDC.64 R10, c[0x0][0x380] ;  /* 0x0000e000ff0a7b82 */ /* 0x000e220000000a00 */
[----:B------:R-:W1:Y:S01]  /*0660*/  LDCU.64 UR8, c[0x0][0x380] ;  /* 0x00007000ff0877ac */ /* 0x000e620008000a00 */
[C---:B------:R-:W-:Y:S02]  /*0670*/  IADD3 R3, PT, PT, R8.reuse, UR4, RZ ;  /* 0x0000000408037c10 */ /* 0x040fe4000fffe0ff */
[----:B------:R-:W-:Y:S02]  /*0680*/  IADD3 R6, P0, PT, R8, UR4, RZ ;  /* 0x0000000408067c10 */ /* 0x000fe4000ff1e0ff */
[----:B------:R-:W-:Y:S02]  /*0690*/  IADD3 R13, PT, PT, R9, UR4, RZ ;  /* 0x00000004090d7c10 */ /* 0x000fe4000fffe0ff */
[----:B------:R-:W2:Y:S01]  /*06a0*/  LDC.64 R4, c[0x0][0x388] ;  /* 0x0000e200ff047b82 */ /* 0x000ea20000000a00 */
[----:B0-----:R-:W-:Y:S01]  /*06b0*/  IMAD.WIDE.U32 R10, R3, 0x4, R10 ;  /* 0x00000004030a7825 */ /* 0x001fe200078e000a */
[----:B------:R-:W-:-:S02]  /*06c0*/  IADD3.X R3, PT, PT, RZ, RZ, RZ, P0, !PT ;  /* 0x000000ffff037210 */ /* 0x000fc400007fe4ff */
[C---:B-1----:R-:W-:Y:S02]  /*06d0*/  LEA R2, P0, R6.reuse, UR8, 0x2 ;  /* 0x0000000806027c11 */ /* 0x042fe4000f8010ff */
[----:B------:R-:W3:Y:S02]  /*06e0*/  LDG.E R15, desc[UR12][R10.64] ;  /* 0x0000000c0a0f7981 */ /* 0x000ee4000c1e1900 */
[----:B------:R-:W-:Y:S01]  /*06f0*/  LEA.HI.X R3, R6, UR9, R3, 0x2, P0 ;  /* 0x0000000906037c11 */ /* 0x000fe200080f1403 */
[----:B--2---:R-:W-:-:S04]  /*0700*/  IMAD.WIDE R4, R13, 0x4, R4 ;  /* 0x000000040d047825 */ /* 0x004fc800078e0204 */
[----:B------:R-:W2:Y:S04]  /*0710*/  LDG.E R18, desc[UR12][R2.64+0x4] ;  /* 0x0000040c02127981 */ /* 0x000ea8000c1e1900 */
[----:B------:R-:W3:Y:S04]  /*0720*/  LDG.E R16, desc[UR12][R4.64] ;  /* 0x0000000c04107981 */ /* 0x000ee8000c1e1900 */
[----:B------:R-:W2:Y:S04]  /*0730*/  LDG.E R17, desc[UR12][R4.64+0x4] ;  /* 0x0000040c04117981 */ /* 0x000ea8000c1e1900 */
[----:B------:R-:W4:Y:S04]  /*0740*/  LDG.E R19, desc[UR12][R4.64+0x8] ;  /* 0x0000080c04137981 */ /* 0x000f28000c1e1900 */
        /* <DEDUP_REMOVED lines=11> */
[----:B------:R-:W-:Y:S01]  /*0800*/  UIADD3 UR4, UPT, UPT, UR4, 0x8, URZ ;  /* 0x0000000804047890 */ /* 0x000fe2000fffe0ff */
[----:B---3--:R-:W-:-:S04]  /*0810*/  FFMA R15, R15, R16, R14 ;  /* 0x000000100f0f7223 */ /* 0x008fc8000000000e */
[----:B--2---:R-:W-:-:S04]  /*0820*/  FFMA R15, R18, R17, R15 ;  /* 0x00000011120f7223 */ /* 0x004fc8000000000f */
[----:B----4-:R-:W-:-:S04]  /*0830*/  FFMA R15, R20, R19, R15 ;  /* 0x00000013140f7223 */ /* 0x010fc8000000000f */
[----:B-----5:R-:W-:-:S04]  /*0840*/  FFMA R15, R22, R21, R15 ;  /* 0x00000015160f7223 */ /* 0x020fc8000000000f */
[----:B------:R-:W-:-:S04]  /*0850*/  FFMA R15, R24, R23, R15 ;  /* 0x00000017180f7223 */ /* 0x000fc8000000000f */
[----:B------:R-:W-:-:S04]  /*0860*/  FFMA R13, R12, R13, R15 ;  /* 0x0000000d0c0d7223 */ /* 0x000fc8000000000f */
[----:B------:R-:W-:-:S04]  /*0870*/  FFMA R11, R6, R11, R13 ;  /* 0x0000000b060b7223 */ /* 0x000fc8000000000d */
[----:B------:R-:W-:-:S07]  /*0880*/  FFMA R14, R10, R25, R11 ;  /* 0x000000190a0e7223 */ /* 0x000fce000000000b */
.L_x_45:
        /* <DEDUP_REMOVED lines=13> */
[----:B-1----:R-:W-:-:S03]  /*0960*/  LEA R2, P0, R6, UR6, 0x2 ;  /* 0x0000000606027c11 */ /* 0x002fc6000f8010ff */
[----:B------:R-:W3:Y:S01]  /*0970*/  LDG.E R11, desc[UR12][R10.64] ;  /* 0x0000000c0a0b7981 */ /* 0x000ee2000c1e1900 */
        /* <DEDUP_REMOVED lines=8> */
[----:B------:R-:W5:Y:S01]  /*0a00*/  LDG.E R18, desc[UR12][R4.64+0xc] ;  /* 0x00000c0c04127981 */ /* 0x000f62000c1e1900 */
[----:B------:R-:W-:Y:S01]  /*0a10*/  UIADD3 UR4, UPT, UPT, UR4, 0x4, URZ ;  /* 0x0000000404047890 */ /* 0x000fe2000fffe0ff */
[----:B---3--:R-:W-:-:S04]  /*0a20*/  FFMA R6, R11, R6, R14 ;  /* 0x000000060b067223 */ /* 0x008fc8000000000e */
[----:B--2---:R-:W-:-:S04]  /*0a30*/  FFMA R6, R13, R12, R6 ;  /* 0x0000000c0d067223 */ /* 0x004fc80000000006 */
[----:B----4-:R-:W-:-:S04]  /*0a40*/  FFMA R6, R15, R16, R6 ;  /* 0x000000100f067223 */ /* 0x010fc80000000006 */
[----:B-----5:R-:W-:-:S07]  /*0a50*/  FFMA R14, R17, R18, R6 ;  /* 0x00000012110e7223 */ /* 0x020fce0000000006 */
.L_x_46:
[----:B------:R-:W-:Y:S05]  /*0a60*/  BRA.U !UP1, `(.L_x_42) ;  /* 0x0000000109507547 */ /* 0x000fea000b800000 */
[----:B------:R-:W0:Y:S01]  /*0a70*/  LDC.64 R4, c[0x0][0x380] ;  /* 0x0000e000ff047b82 */ /* 0x000e220000000a00 */
[----:B------:R-:W-:Y:S01]  /*0a80*/  IADD3 R11, PT, PT, R8, UR4, RZ ;  /* 0x00000004080b7c10 */ /* 0x000fe2000fffe0ff */
[----:B------:R-:W-:-:S06]  /*0a90*/  UIADD3 UR5, UPT, UPT, -UR5, URZ, URZ ;  /* 0x000000ff05057290 */ /* 0x000fcc000fffe1ff */
[----:B------:R-:W1:Y:S01]  /*0aa0*/  LDC.64 R2, c[0x0][0x388] ;  /* 0x0000e200ff027b82 */ /* 0x000e620000000a00 */
[----:B0-----:R-:W-:Y:S01]  /*0ab0*/  IMAD.WIDE.U32 R4, R11, 0x4, R4 ;  /* 0x000000040b047825 */ /* 0x001fe200078e0004 */
[----:B------:R-:W-:Y:S02]  /*0ac0*/  IADD3 R11, PT, PT, R9, UR4, RZ ;  /* 0x00000004090b7c10 */ /* 0x000fe4000fffe0ff */
[----:B------:R-:W-:Y:S02]  /*0ad0*/  MOV R6, R4 ;  /* 0x0000000400067202 */ /* 0x000fe40000000f00 */
[----:B------:R-:W-:-:S07]  /*0ae0*/  MOV R13, R5 ;  /* 0x00000005000d7202 */ /* 0x000fce0000000f00 */
.L_x_47:
[----:B-1----:R-:W-:Y:S01]  /*0af0*/  IMAD.WIDE R4, R11, 0x4, R2 ;  /* 0x000000040b047825 */ /* 0x002fe200078e0202 */
[----:B------:R-:W-:Y:S02]  /*0b00*/  MOV R9, R13 ;  /* 0x0000000d00097202 */ /* 0x000fe40000000f00 */
[----:B------:R-:W-:-:S03]  /*0b10*/  MOV R8, R6 ;  /* 0x0000000600087202 */ /* 0x000fc60000000f00 */
[----:B------:R-:W2:Y:S04]  /*0b20*/  LDG.E R4, desc[UR12][R4.64] ;  /* 0x0000000c04047981 */ /* 0x000ea8000c1e1900 */
[----:B------:R-:W2:Y:S01]  /*0b30*/  LDG.E R9, desc[UR12][R8.64] ;  /* 0x0000000c08097981 */ /* 0x000ea2000c1e1900 */
[----:B------:R-:W-:Y:S01]  /*0b40*/  UIADD3 UR5, UPT, UPT, UR5, 0x1, URZ ;  /* 0x0000000105057890 */ /* 0x000fe2000fffe0ff */
[----:B------:R-:W-:Y:S02]  /*0b50*/  IADD3 R6, P0, PT, R6, 0x4, RZ ;  /* 0x0000000406067810 */ /* 0x000fe40007f1e0ff */
[----:B------:R-:W-:Y:S01]  /*0b60*/  IADD3 R11, PT, PT, R11, 0x1, RZ ;  /* 0x000000010b0b7810 */ /* 0x000fe20007ffe0ff */
[----:B------:R-:W-:Y:S01]  /*0b70*/  UISETP.NE.AND UP0, UPT, UR5, URZ, UPT ;  /* 0x000000ff0500728c */ /* 0x000fe2000bf05270 */
[----:B------:R-:W-:Y:S01]  /*0b80*/  IADD3.X R13, PT, PT, RZ, R13, RZ, P0, !PT ;  /* 0x0000000dff0d7210 */ /* 0x000fe200007fe4ff */
[----:B--2---:R-:W-:-:S07]  /*0b90*/  FFMA R14, R9, R4, R14 ;  /* 0x00000004090e7223 */ /* 0x004fce000000000e */
[----:B------:R-:W-:Y:S05]  /*0ba0*/  BRA.U UP0, `(.L_x_47) ;  /* 0xfffffffd00d07547 */ /* 0x000fea000b83ffff */
.L_x_42:
[----:B------:R-:W0:Y:S01]  /*0bb0*/  LDC.64 R2, c[0x0][0x390] ;  /* 0x0000e400ff027b82 */ /* 0x000e220000000a00 */
[----:B------:R-:W-:-:S04]  /*0bc0*/  IMAD R7, R7, UR11, R0 ;  /* 0x0000000b07077c24 */ /* 0x000fc8000f8e0200 */
[----:B0-----:R-:W-:-:S05]  /*0bd0*/  IMAD.WIDE R2, R7, 0x4, R2 ;  /* 0x0000000407027825 */ /* 0x001fca00078e0202 */
[----:B------:R-:W-:Y:S01]  /*0be0*/  STG.E desc[UR12][R2.64], R14 ;  /* 0x0000000e02007986 */ /* 0x000fe2000c10190c */
[----:B------:R-:W-:Y:S05]  /*0bf0*/  EXIT ;  /* 0x000000000000794d */ /* 0x000fea0003800000 */
.L_x_48:
        /* <DEDUP_REMOVED lines=16> */
.L_x_66:


//--------------------- .text._Z10gemmKernelPKfS0_Pfiii --------------------------
	.section	.text._Z10gemmKernelPKfS0_Pfiii,"ax",@progbits
	.align	128
        .global         _Z10gemmKernelPKfS0_Pfiii
        .type           _Z10gemmKernelPKfS0_Pfiii,@function
        .size           _Z10gemmKernelPKfS0_Pfiii,(.L_x_67 - _Z10gemmKernelPKfS0_Pfiii)
        .other          _Z10gemmKernelPKfS0_Pfiii,@"STO_CUDA_ENTRY STV_DEFAULT"
_Z10gemmKernelPKfS0_Pfiii:
.text._Z10gemmKernelPKfS0_Pfiii:
[----:B------:R-:W-:Y:S01]  /*0000*/  LDC R1, c[0x0][0x37c] ;  /* 0x0000df00ff017b82 */ /* 0x000fe20000000800 */
[----:B------:R-:W0:Y:S07]  /*0010*/  S2R R5, SR_TID.X ;  /* 0x0000000000057919 */ /* 0x000e2e0000002100 */
[----:B------:R-:W1:Y:S01]  /*0020*/  LDC R19, c[0x0][0x364] ;  /* 0x0000d900ff137b82 */ /* 0x000e620000000800 */
[----:B------:R-:W1:Y:S07]  /*0030*/  S2R R4, SR_TID.Y ;  /* 0x0000000000047919 */ /* 0x000e6e0000002200 */
[----:B------:R-:W0:Y:S08]  /*0040*/  S2UR UR5, SR_CTAID.X ;  /* 0x00000000000579c3 */ /* 0x000e300000002500 */
[----:B------:R-:W0:Y:S08]  /*0050*/  LDC R0, c[0x0][0x360] ;  /* 0x0000d800ff007b82 */ /* 0x000e300000000800 */
[----:B------:R-:W1:Y:S08]  /*0060*/  S2UR UR4, SR_CTAID.Y ;  /* 0x00000000000479c3 */ /* 0x000e700000002600 */
[----:B------:R-:W2:Y:S01]  /*0070*/  LDC.64 R2, c[0x0][0x398] ;  /* 0x0000e600ff027b82 */ /* 0x000ea20000000a00 */
[----:B0-----:R-:W-:-:S02]  /*0080*/  IMAD R0, R0, UR5, R5 ;  /* 0x0000000500007c24 */ /* 0x001fc4000f8e0205 */
[----:B-1----:R-:W-:-:S03]  /*0090*/  IMAD R19, R19, UR4, R4 ;  /* 0x0000000413137c24 */ /* 0x002fc6000f8e0204 */
[----:B--2---:R-:W-:-:S04]  /*00a0*/  ISETP.GE.AND P0, PT, R0, R3, PT ;  /* 0x000000030000720c */ /* 0x004fc80003f06270 */
[----:B------:R-:W-:-:S13]  /*00b0*/  ISETP.GE.OR P0, PT, R19, R2, P0 ;  /* 0x000000021300720c */ /* 0x000fda0000706670 */
[----:B------:R-:W-:Y:S05]  /*00c0*/  @P0 EXIT ;  /* 0x000000000000094d */ /* 0x000fea0003800000 */
[----:B------:R-:W0:Y:S01]  /*00d0*/  LDC R2, c[0x0][0x3a0] ;  /* 0x0000e800ff027b82 */ /* 0x000e220000000800 */
[----:B------:R-:W1:Y:S01]  /*00e0*/  LDCU.64 UR4, c[0x0][0x358] ;  /* 0x00006b00ff0477ac */ /* 0x000e620008000a00 */
[----:B------:R-:W-:Y:S01]  /*00f0*/  HFMA2 R24, -RZ, RZ, 0, 0 ;  /* 0x00000000ff187431 */ /* 0x000fe200000001ff */
[----:B0-----:R-:W-:-:S13]  /*0100*/  ISETP.GE.AND P0, PT, R2, 0x1, PT ;  /* 0x000000010200780c */ /* 0x001fda0003f06270 */
[----:B-1----:R-:W-:Y:S05]  /*0110*/  @!P0 BRA `(.L_x_49) ;  /* 0x0000000400e08947 */ /* 0x002fea0003800000 */
[C---:B------:R-:W-:Y:S01]  /*0120*/  ISETP.GE.U32.AND P1, PT, R2.reuse, 0x8, PT ;  /* 0x000000080200780c */ /* 0x040fe20003f26070 */
[----:B------:R-:W-:Y:S01]  /*0130*/  IMAD R20, R19, R2, RZ ;  /* 0x0000000213147224 */ /* 0x000fe200078e02ff */
[----:B------:R-:W-:Y:S02]  /*0140*/  LOP3.LUT R27, R2, 0x7, RZ, 0xc0, !PT ;  /* 0x00000007021b7812 */ /* 0x000fe400078ec0ff */
[----:B------:R-:W-:Y:S02]  /*0150*/  MOV R24, RZ ;  /* 0x000000ff00187202 */ /* 0x000fe40000000f00 */
[----:B------:R-:W-:Y:S02]  /*0160*/  ISETP.NE.AND P0, PT, R27, RZ, PT ;  /* 0x000000ff1b00720c */ /* 0x000fe40003f05270 */
[----:B------:R-:W-:-:S05]  /*0170*/  MOV R21, RZ ;  /* 0x000000ff00157202 */ /* 0x000fca0000000f00 */
[----:B------:R-:W-:Y:S06]  /*0180*/  @!P1 BRA `(.L_x_50) ;  /* 0x0000000000c49947 */ /* 0x000fec0003800000 */
[----:B------:R-:W0:Y:S01]  /*0190*/  LDC.64 R4, c[0x0][0x380] ;  /* 0x0000e000ff047b82 */ /* 0x000e220000000a00 */
[----:B------:R-:W-:Y:S02]  /*01a0*/  LOP3.LUT R21, R2, 0x7ffffff8, RZ, 0xc0, !PT ;  /* 0x7ffffff802157812 */ /* 0x000fe400078ec0ff */
[----:B------:R-:W-:Y:S02]  /*01b0*/  MOV R24, RZ ;  /* 0x000000ff00187202 */ /* 0x000fe40000000f00 */
[----:B------:R-:W-:Y:S02]  /*01c0*/  MOV R18, R0 ;  /* 0x0000000000127202 */ /* 0x000fe40000000f00 */
[----:B------:R-:W-:Y:S01]  /*01d0*/  IADD3 R22, PT, PT, -R21, RZ, RZ ;  /* 0x000000ff15167210 */ /* 0x000fe20007ffe1ff */
[----:B0-----:R-:W-:-:S03]  /*01e0*/  IMAD.WIDE.U32 R4, R20, 0x4, R4 ;  /* 0x0000000414047825 */ /* 0x001fc600078e0004 */
[----:B------:R-:W-:-:S04]  /*01f0*/  IADD3 R6, P1, PT, R4, 0x10, RZ ;  /* 0x0000001004067810 */ /* 0x000fc80007f3e0ff */
[----:B------:R-:W-:-:S09]  /*0200*/  IADD3.X R7, PT, PT, RZ, R5, RZ, P1, !PT ;  /* 0x00000005ff077210 */ /* 0x000fd20000ffe4ff */
.L_x_51:
[----:B------:R-:W0:Y:S01]  /*0210*/  LDC.64 R16, c[0x0][0x388] ;  /* 0x0000e200ff107b82 */ /* 0x000e220000000a00 */
[----:B------:R-:W-:Y:S02]  /*0220*/  MOV R4, R6 ;  /* 0x0000000600047202 */ /* 0x000fe40000000f00 */
[----:B------:R-:W-:-:S05]  /*0230*/  MOV R5, R7 ;  /* 0x0000000700057202 */ /* 0x000fca0000000f00 */
[----:B------:R-:W2:Y:S04]  /*0240*/  LDG.E R25, desc[UR4][R4.64+-0x10] ;  /* 0xfffff00404197981 */ /* 0x000ea8000c1e1900 */
[----:B------:R-:W3:Y:S04]  /*0250*/  LDG.E R23, desc[UR4][R4.64+-0xc] ;  /* 0xfffff40404177981 */ /* 0x000ee8000c1e1900 */
[----:B------:R-:W4:Y:S04]  /*0260*/  LDG.E R29, desc[UR4][R4.64+-0x8] ;  /* 0xfffff804041d7981 */ /* 0x000f28000c1e1900 */
[----:B------:R-:W5:Y:S01]  /*0270*/  LDG.E R28, desc[UR4][R4.64+-0x4] ;  /* 0xfffffc04041c7981 */ /* 0x000f62000c1e1900 */
[----:B0-----:R-:W-:-:S05]  /*0280*/  IMAD.WIDE R16, R18, 0x4, R16 ;  /* 0x0000000412107825 */ /* 0x001fca00078e0210 */
[----:B------:R0:W2:Y:S01]  /*0290*/  LDG.E R26, desc[UR4][R16.64] ;  /* 0x00000004101a7981 */ /* 0x0000a2000c1e1900 */
[----:B------:R-:W-:-:S04]  /*02a0*/  IMAD.WIDE R14, R3, 0x4, R16 ;  /* 0x00000004030e7825 */ /* 0x000fc800078e0210 */
[C---:B------:R-:W-:Y:S02]  /*02b0*/  IMAD.WIDE R6, R3.reuse, 0x4, R14 ;  /* 0x0000000403067825 */ /* 0x040fe400078e020e */
[----:B------:R-:W3:Y:S02]  /*02c0*/  LDG.E R14, desc[UR4][R14.64] ;  /* 0x000000040e0e7981 */ /* 0x000ee4000c1e1900 */
[C---:B------:R-:W-:Y:S02]  /*02d0*/  IMAD.WIDE R10, R3.reuse, 0x4, R6 ;  /* 0x00000004030a7825 */ /* 0x040fe400078e0206 */
[----:B------:R-:W4:Y:S02]  /*02e0*/  LDG.E R6, desc[UR4][R6.64] ;  /* 0x0000000406067981 */ /* 0x000f24000c1e1900 */
[C---:B------:R-:W-:Y:S02]  /*02f0*/  IMAD.WIDE R8, R3.reuse, 0x4, R10 ;  /* 0x0000000403087825 */ /* 0x040fe400078e020a */
[----:B------:R-:W5:Y:S02]  /*0300*/  LDG.E R10, desc[UR4][R10.64] ;  /* 0x000000040a0a7981 */ /* 0x000f64000c1e1900 */
[----:B------:R-:W-:-:S02]  /*0310*/  IMAD.WIDE R12, R3, 0x4, R8 ;  /* 0x00000004030c7825 */ /* 0x000fc400078e0208 */
[----:B------:R-:W5:Y:S04]  /*0320*/  LDG.E R7, desc[UR4][R4.64] ;  /* 0x0000000404077981 */ /* 0x000f68000c1e1900 */
[----:B------:R-:W5:Y:S01]  /*0330*/  LDG.E R8, desc[UR4][R8.64] ;  /* 0x0000000408087981 */ /* 0x000f62000c1e1900 */
[----:B0-----:R-:W-:-:S03]  /*0340*/  IMAD.WIDE R16, R3, 0x4, R12 ;  /* 0x0000000403107825 */ /* 0x001fc600078e020c */
[----:B------:R-:W5:Y:S04]  /*0350*/  LDG.E R12, desc[UR4][R12.64] ;  /* 0x000000040c0c7981 */ /* 0x000f68000c1e1900 */
[----:B------:R-:W5:Y:S04]  /*0360*/  LDG.E R15, desc[UR4][R16.64] ;  /* 0x00000004100f7981 */ /* 0x000f68000c1e1900 */
[----:B------:R-:W5:Y:S04]  /*0370*/  LDG.E R9, desc[UR4][R4.64+0x4] ;  /* 0x0000040404097981 */ /* 0x000f68000c1e1900 */
[----:B------:R-:W5:Y:S01]  /*0380*/  LDG.E R11, desc[UR4][R4.64+0xc] ;  /* 0x00000c04040b7981 */ /* 0x000f62000c1e1900 */
[----:B--2---:R-:W-:Y:S01]  /*0390*/  FFMA R26, R25, R26, R24 ;  /* 0x0000001a191a7223 */ /* 0x004fe20000000018 */
[----:B------:R-:W-:-:S02]  /*03a0*/  IMAD.WIDE R24, R3, 0x4, R16 ;  /* 0x0000000403187825 */ /* 0x000fc400078e0210 */
[----:B------:R-:W2:Y:S04]  /*03b0*/  LDG.E R16, desc[UR4][R4.64+0x8] ;  /* 0x0000080404107981 */ /* 0x000ea8000c1e1900 */
[----:B------:R-:W2:Y:S01]  /*03c0*/  LDG.E R24, desc[UR4][R24.64] ;  /* 0x0000000418187981 */ /* 0x000ea2000c1e1900 */
[----:B---3--:R-:W-:Y:S01]  /*03d0*/  FFMA R14, R23, R14, R26 ;  /* 0x0000000e170e7223 */ /* 0x008fe2000000001a */
[----:B------:R-:W-:-:S03]  /*03e0*/  IADD3 R22, PT, PT, R22, 0x8, RZ ;  /* 0x0000000816167810 */ /* 0x000fc60007ffe0ff */
[----:B----4-:R-:W-:Y:S01]  /*03f0*/  FFMA R29, R29, R6, R14 ;  /* 0x000000061d1d7223 */ /* 0x010fe2000000000e */
[----:B------:R-:W-:-:S03]  /*0400*/  ISETP.NE.AND P1, PT, R22, RZ, PT ;  /* 0x000000ff1600720c */ /* 0x000fc60003f25270 */
[----:B-----5:R-:W-:Y:S01]  /*0410*/  FFMA R10, R28, R10, R29 ;  /* 0x0000000a1c0a7223 */ /* 0x020fe2000000001d */
[----:B------:R-:W-:-:S03]  /*0420*/  IADD3 R6, P2, PT, R4, 0x20, RZ ;  /* 0x0000002004067810 */ /* 0x000fc60007f5e0ff */
[----:B------:R-:W-:Y:S01]  /*0430*/  FFMA R8, R7, R8, R10 ;  /* 0x0000000807087223 */ /* 0x000fe2000000000a */
[----:B------:R-:W-:Y:S02]  /*0440*/  IADD3.X R7, PT, PT, RZ, R5, RZ, P2, !PT ;  /* 0x00000005ff077210 */ /* 0x000fe400017fe4ff */
[----:B------:R-:W-:Y:S01]  /*0450*/  LEA R18, R3, R18, 0x3 ;  /* 0x0000001203127211 */ /* 0x000fe200078e18ff */
[----:B------:R-:W-:-:S04]  /*0460*/  FFMA R9, R9, R12, R8 ;  /* 0x0000000c09097223 */ /* 0x000fc80000000008 */
[----:B--2---:R-:W-:-:S04]  /*0470*/  FFMA R16, R16, R15, R9 ;  /* 0x0000000f10107223 */ /* 0x004fc80000000009 */
[----:B------:R-:W-:Y:S01]  /*0480*/  FFMA R24, R11, R24, R16 ;  /* 0x000000180b187223 */ /* 0x000fe20000000010 */
[----:B------:R-:W-:Y:S06]  /*0490*/  @P1 BRA `(.L_x_51) ;  /* 0xfffffffc005c1947 */ /* 0x000fec000383ffff */
.L_x_50:
[----:B------:R-:W-:Y:S05]  /*04a0*/  @!P0 BRA `(.L_x_49) ;  /* 0x0000000000fc8947 */ /* 0x000fea0003800000 */
[----:B------:R-:W-:Y:S02]  /*04b0*/  ISETP.GE.U32.AND P1, PT, R27, 0x4, PT ;  /* 0x000000041b00780c */ /* 0x000fe40003f26070 */
[----:B------:R-:W-:-:S04]  /*04c0*/  LOP3.LUT R16, R2, 0x3, RZ, 0xc0, !PT ;  /* 0x0000000302107812 */ /* 0x000fc800078ec0ff */
[----:B------:R-:W-:-:S07]  /*04d0*/  ISETP.NE.AND P0, PT, R16, RZ, PT ;  /* 0x000000ff1000720c */ /* 0x000fce0003f05270 */
[----:B------:R-:W-:Y:S06]  /*04e0*/  @!P1 BRA `(.L_x_52) ;  /* 0x00000000006c9947 */ /* 0x000fec0003800000 */
[----:B------:R-:W0:Y:S01]  /*04f0*/  LDC.64 R6, c[0x0][0x388] ;  /* 0x0000e200ff067b82 */ /* 0x000e220000000a00 */
[----:B------:R-:W1:Y:S01]  /*0500*/  LDCU.64 UR6, c[0x0][0x380] ;  /* 0x00007000ff0677ac */ /* 0x000e620008000a00 */
[----:B------:R-:W-:Y:S01]  /*0510*/  IMAD R9, R21, R3, R0 ;  /* 0x0000000315097224 */ /* 0x000fe200078e0200 */
[CC--:B------:R-:W-:Y:S02]  /*0520*/  IADD3 R5, PT, PT, R20.reuse, R21.reuse, RZ ;  /* 0x0000001514057210 */ /* 0x0c0fe40007ffe0ff */
[----:B------:R-:W-:-:S03]  /*0530*/  IADD3 R10, P1, PT, R20, R21, RZ ;  /* 0x00000015140a7210 */ /* 0x000fc60007f3e0ff */
[----:B------:R-:W2:Y:S01]  /*0540*/  LDC.64 R14, c[0x0][0x380] ;  /* 0x0000e000ff0e7b82 */ /* 0x000ea20000000a00 */
[----:B0-----:R-:W-:-:S04]  /*0550*/  IMAD.WIDE R6, R9, 0x4, R6 ;  /* 0x0000000409067825 */ /* 0x001fc800078e0206 */
[----:B------:R-:W-:Y:S02]  /*0560*/  IMAD.WIDE R8, R3, 0x4, R6 ;  /* 0x0000000403087825 */ /* 0x000fe400078e0206 */
[----:B------:R-:W3:Y:S02]  /*0570*/  LDG.E R6, desc[UR4][R6.64] ;  /* 0x0000000406067981 */ /* 0x000ee4000c1e1900 */
[----:B--2---:R-:W-:Y:S01]  /*0580*/  IMAD.WIDE.U32 R14, R5, 0x4, R14 ;  /* 0x00000004050e7825 */ /* 0x004fe200078e000e */
[----:B------:R-:W-:Y:S02]  /*0590*/  IADD3.X R5, PT, PT, RZ, RZ, RZ, P1, !PT ;  /* 0x000000ffff057210 */ /* 0x000fe40000ffe4ff */
[----:B-1----:R-:W-:-:S03]  /*05a0*/  LEA R4, P1, R10, UR6, 0x2 ;  /* 0x000000060a047c11 */ /* 0x002fc6000f8210ff */
[----:B------:R-:W3:Y:S01]  /*05b0*/  LDG.E R15, desc[UR4][R14.64] ;  /* 0x000000040e0f7981 */ /* 0x000ee2000c1e1900 */
[----:B------:R-:W-:Y:S01]  /*05c0*/  LEA.HI.X R5, R10, UR7, R5, 0x2, P1 ;  /* 0x000000070a057c11 */ /* 0x000fe200088f1405 */
[C---:B------:R-:W-:Y:S02]  /*05d0*/  IMAD.WIDE R10, R3.reuse, 0x4, R8 ;  /* 0x00000004030a7825 */ /* 0x040fe400078e0208 */
[----:B------:R-:W2:Y:S04]  /*05e0*/  LDG.E R8, desc[UR4][R8.64] ;  /* 0x0000000408087981 */ /* 0x000ea8000c1e1900 */
[----:B------:R-:W2:Y:S01]  /*05f0*/  LDG.E R17, desc[UR4][R4.64+0x4] ;  /* 0x0000040404117981 */ /* 0x000ea2000c1e1900 */
[----:B------:R-:W-:-:S03]  /*0600*/  IMAD.WIDE R12, R3, 0x4, R10 ;  /* 0x00000004030c7825 */ /* 0x000fc600078e020a */
[----:B------:R-:W4:Y:S04]  /*0610*/  LDG.E R22, desc[UR4][R10.64] ;  /* 0x000000040a167981 */ /* 0x000f28000c1e1900 */
[----:B------:R-:W4:Y:S04]  /*0620*/  LDG.E R18, desc[UR4][R4.64+0x8] ;  /* 0x0000080404127981 */ /* 0x000f28000c1e1900 */
[----:B------:R-:W5:Y:S04]  /*0630*/  LDG.E R26, desc[UR4][R4.64+0xc] ;  /* 0x00000c04041a7981 */ /* 0x000f68000c1e1900 */
[----:B------:R-:W5:Y:S01]  /*0640*/  LDG.E R12, desc[UR4][R12.64] ;  /* 0x000000040c0c7981 */ /* 0x000f62000c1e1900 */
[----:B------:R-:W-:Y:S01]  /*0650*/  IADD3 R21, PT, PT, R21, 0x4, RZ ;  /* 0x0000000415157810 */ /* 0x000fe20007ffe0ff */
[----:B---3--:R-:W-:-:S04]  /*0660*/  FFMA R24, R15, R6, R24 ;  /* 0x000000060f187223 */ /* 0x008fc80000000018 */
[----:B--2---:R-:W-:-:S04]  /*0670*/  FFMA R17, R17, R8, R24 ;  /* 0x0000000811117223 */ /* 0x004fc80000000018 */
[----:B----4-:R-:W-:-:S04]  /*0680*/  FFMA R17, R18, R22, R17 ;  /* 0x0000001612117223 */ /* 0x010fc80000000011 */
[----:B-----5:R-:W-:-:S07]  /*0690*/  FFMA R24, R26, R12, R17 ;  /* 0x0000000c1a187223 */ /* 0x020fce0000000011 */
.L_x_52:
[----:B------:R-:W-:Y:S05]  /*06a0*/  @!P0 BRA `(.L_x_49) ;  /* 0x00000000007c8947 */ /* 0x000fea0003800000 */
[----:B------:R-:W-:Y:S01]  /*06b0*/  ISETP.NE.AND P1, PT, R16, 0x1, PT ;  /* 0x000000011000780c */ /* 0x000fe20003f25270 */
[----:B------:R-:W0:Y:S01]  /*06c0*/  LDC.64 R12, c[0x0][0x380] ;  /* 0x0000e000ff0c7b82 */ /* 0x000e220000000a00 */
[----:B------:R-:W-:-:S04]  /*06d0*/  LOP3.LUT R2, R2, 0x1, RZ, 0xc0, !PT ;  /* 0x0000000102027812 */ /* 0x000fc800078ec0ff */
[----:B------:R-:W-:-:S03]  /*06e0*/  ISETP.NE.U32.AND P0, PT, R2, 0x1, PT ;  /* 0x000000010200780c */ /* 0x000fc60003f05070 */
[----:B------:R-:W1:Y:S04]  /*06f0*/  LDC.64 R10, c[0x0][0x388] ;  /* 0x0000e200ff0a7b82 */ /* 0x000e680000000a00 */
[CC--:B------:R-:W-:Y:S02]  /*0700*/  @P1 IADD3 R15, PT, PT, R20.reuse, R21.reuse, RZ ;  /* 0x00000015140f1210 */ /* 0x0c0fe40007ffe0ff */
[----:B------:R-:W-:Y:S02]  /*0710*/  @P1 IADD3 R2, P2, PT, R20, R21, RZ ;  /* 0x0000001514021210 */ /* 0x000fe40007f5e0ff */
[----:B------:R-:W2:Y:S02]  /*0720*/  @P1 LDC.64 R4, c[0x0][0x380] ;  /* 0x0000e000ff041b82 */ /* 0x000ea40000000a00 */
[----:B------:R-:W-:-:S06]  /*0730*/  @P1 IADD3.X R14, PT, PT, RZ, RZ, RZ, P2, !PT ;  /* 0x000000ffff0e1210 */ /* 0x000fcc00017fe4ff */
[----:B------:R-:W3:Y:S01]  /*0740*/  LDC.64 R6, c[0x0][0x380] ;  /* 0x0000e000ff067b82 */ /* 0x000ee20000000a00 */
[----:B0-----:R-:W-:-:S04]  /*0750*/  @P1 IMAD.WIDE.U32 R12, R15, 0x4, R12 ;  /* 0x000000040f0c1825 */ /* 0x001fc800078e000c */
[C---:B------:R-:W-:Y:S01]  /*0760*/  @P1 IMAD R15, R21.reuse, R3, R0 ;  /* 0x00000003150f1224 */ /* 0x040fe200078e0200 */
[----:B------:R-:W-:Y:S01]  /*0770*/  @P1 IADD3 R21, PT, PT, R21, 0x2, RZ ;  /* 0x0000000215151810 */ /* 0x000fe20007ffe0ff */
[----:B------:R-:W4:Y:S01]  /*0780*/  @P1 LDG.E R13, desc[UR4][R12.64] ;  /* 0x000000040c0d1981 */ /* 0x000f22000c1e1900 */
[----:B------:R-:W0:Y:S01]  /*0790*/  LDC.64 R8, c[0x0][0x388] ;  /* 0x0000e200ff087b82 */ /* 0x000e220000000a00 */
[----:B-1----:R-:W-:Y:S01]  /*07a0*/  @P1 IMAD.WIDE R10, R15, 0x4, R10 ;  /* 0x000000040f0a1825 */ /* 0x002fe200078e020a */
[----:B------:R-:W-:Y:S02]  /*07b0*/  @!P0 IADD3 R17, PT, PT, R20, R21, RZ ;  /* 0x0000001514118210 */ /* 0x000fe40007ffe0ff */
[----:B--2---:R-:W-:Y:S01]  /*07c0*/  @P1 LEA R4, P2, R2, R4, 0x2 ;  /* 0x0000000402041211 */ /* 0x004fe200078410ff */
[----:B------:R-:W-:-:S03]  /*07d0*/  @!P0 IMAD R21, R21, R3, R0 ;  /* 0x0000000315158224 */ /* 0x000fc600078e0200 */
[----:B------:R-:W-:Y:S01]  /*07e0*/  @P1 LEA.HI.X R5, R2, R5, R14, 0x2, P2 ;  /* 0x0000000502051211 */ /* 0x000fe200010f140e */
[----:B------:R-:W-:Y:S01]  /*07f0*/  @P1 IMAD.WIDE R14, R3, 0x4, R10 ;  /* 0x00000004030e1825 */ /* 0x000fe200078e020a */
[----:B------:R-:W4:Y:S03]  /*0800*/  @P1 LDG.E R2, desc[UR4][R10.64] ;  /* 0x000000040a021981 */ /* 0x000f26000c1e1900 */
[----:B---3--:R-:W-:Y:S01]  /*0810*/  @!P0 IMAD.WIDE.U32 R6, R17, 0x4, R6 ;  /* 0x0000000411068825 */ /* 0x008fe200078e0006 */
[----:B------:R-:W2:Y:S04]  /*0820*/  @P1 LDG.E R5, desc[UR4][R4.64+0x4] ;  /* 0x0000040404051981 */ /* 0x000ea8000c1e1900 */
[----:B------:R-:W2:Y:S01]  /*0830*/  @P1 LDG.E R14, desc[UR4][R14.64] ;  /* 0x000000040e0e1981 */ /* 0x000ea2000c1e1900 */
[----:B0-----:R-:W-:-:S03]  /*0840*/  @!P0 IMAD.WIDE R8, R21, 0x4, R8 ;  /* 0x0000000415088825 */ /* 0x001fc600078e0208 */
[----:B------:R-:W3:Y:S04]  /*0850*/  @!P0 LDG.E R7, desc[UR4][R6.64] ;  /* 0x0000000406078981 */ /* 0x000ee8000c1e1900 */
[----:B------:R-:W3:Y:S01]  /*0860*/  @!P0 LDG.E R8, desc[UR4][R8.64] ;  /* 0x0000000408088981 */ /* 0x000ee2000c1e1900 */
[----:B----4-:R-:W-:-:S04]  /*0870*/  @P1 FFMA R2, R13, R2, R24 ;  /* 0x000000020d021223 */ /* 0x010fc80000000018 */
[----:B--2---:R-:W-:-:S04]  /*0880*/  @P1 FFMA R24, R5, R14, R2 ;  /* 0x0000000e05181223 */ /* 0x004fc80000000002 */
[----:B---3--:R-:W-:-:S07]  /*0890*/  @!P0 FFMA R24, R7, R8, R24 ;  /* 0x0000000807188223 */ /* 0x008fce0000000018 */
.L_x_49:
[----:B------:R-:W0:Y:S01]  /*08a0*/  LDC.64 R4, c[0x0][0x390] ;  /* 0x0000e400ff047b82 */ /* 0x000e220000000a00 */
[----:B------:R-:W-:-:S04]  /*08b0*/  IMAD R3, R19, R3, R0 ;  /* 0x0000000313037224 */ /* 0x000fc800078e0200 */
[----:B0-----:R-:W-:-:S05]  /*08c0*/  IMAD.WIDE R2, R3, 0x4, R4 ;  /* 0x0000000403027825 */ /* 0x001fca00078e0204 */
[----:B------:R-:W-:Y:S01]  /*08d0*/  STG.E desc[UR4][R2.64], R24 ;  /* 0x0000001802007986 */ /* 0x000fe2000c101904 */
[----:B------:R-:W-:Y:S05]  /*08e0*/  EXIT ;  /* 0x000000000000794d */ /* 0x000fea0003800000 */
.L_x_53:
        /* <DEDUP_REMOVED lines=9> */
.L_x_67:


//--------------------- .text._Z15transposeKernelPfS_ii --------------------------
	.section	.text._Z15transposeKernelPfS_ii,"ax",@progbits
	.align	128
        .global         _Z15transposeKernelPfS_ii
        .type           _Z15transposeKernelPfS_ii,@function
        .size           _Z15transposeKernelPfS_ii,(.L_x_68 - _Z15transposeKernelPfS_ii)
        .other          _Z15transposeKernelPfS_ii,@"STO_CUDA_ENTRY STV_DEFAULT"
_Z15transposeKernelPfS_ii:
.text._Z15transposeKernelPfS_ii:
[----:B------:R-:W-:Y:S01]  /*0000*/  LDC R1, c[0x0][0x37c] ;  /* 0x0000df00ff017b82 */ /* 0x000fe20000000800 */
[----:B------:R-:W0:Y:S07]  /*0010*/  S2R R2, SR_TID.Y ;  /* 0x0000000000027919 */ /* 0x000e2e0000002200 */
[----:B------:R-:W1:Y:S01]  /*0020*/  LDC R0, c[0x0][0x360] ;  /* 0x0000d800ff007b82 */ /* 0x000e620000000800 */
[----:B------:R-:W2:Y:S01]  /*0030*/  LDCU.64 UR6, c[0x0][0x390] ;  /* 0x00007200ff0677ac */ /* 0x000ea20008000a00 */
[----:B------:R-:W1:Y:S06]  /*0040*/  S2R R3, SR_TID.X ;  /* 0x0000000000037919 */ /* 0x000e6c0000002100 */
[----:B------:R-:W0:Y:S08]  /*0050*/  S2UR UR5, SR_CTAID.Y ;  /* 0x00000000000579c3 */ /* 0x000e300000002600 */
[----:B------:R-:W0:Y:S08]  /*0060*/  LDC R7, c[0x0][0x364] ;  /* 0x0000d900ff077b82 */ /* 0x000e300000000800 */
[----:B------:R-:W1:Y:S01]  /*0070*/  S2UR UR4, SR_CTAID.X ;  /* 0x00000000000479c3 */ /* 0x000e620000002500 */
[----:B0-----:R-:W-:-:S05]  /*0080*/  IMAD R7, R7, UR5, R2 ;  /* 0x0000000507077c24 */ /* 0x001fca000f8e0202 */
[----:B--2---:R-:W-:Y:S01]  /*0090*/  ISETP.GE.AND P0, PT, R7, UR7, PT ;  /* 0x0000000707007c0c */ /* 0x004fe2000bf06270 */
[----:B-1----:R-:W-:-:S05]  /*00a0*/  IMAD R0, R0, UR4, R3 ;  /* 0x0000000400007c24 */ /* 0x002fca000f8e0203 */
[----:B------:R-:W-:-:S13]  /*00b0*/  ISETP.GE.OR P0, PT, R0, UR6, P0 ;  /* 0x0000000600007c0c */ /* 0x000fda0008706670 */
[----:B------:R-:W-:Y:S05]  /*00c0*/  @P0 EXIT ;  /* 0x000000000000094d */ /* 0x000fea0003800000 */
[----:B------:R-:W0:Y:S01]  /*00d0*/  LDC.64 R2, c[0x0][0x380] ;  /* 0x0000e000ff027b82 */ /* 0x000e220000000a00 */
[----:B------:R-:W1:Y:S01]  /*00e0*/  LDCU.64 UR4, c[0x0][0x358] ;  /* 0x00006b00ff0477ac */ /* 0x000e620008000a00 */
[----:B------:R-:W-:-:S04]  /*00f0*/  IMAD R5, R7, UR6, R0 ;  /* 0x0000000607057c24 */ /* 0x000fc8000f8e0200 */
[----:B0-----:R-:W-:Y:S02]  /*0100*/  IMAD.WIDE R2, R5, 0x4, R2 ;  /* 0x0000000405027825 */ /* 0x001fe400078e0202 */
[----:B------:R-:W0:Y:S04]  /*0110*/  LDC.64 R4, c[0x0][0x388] ;  /* 0x0000e200ff047b82 */ /* 0x000e280000000a00 */
[----:B-1----:R-:W2:Y:S01]  /*0120*/  LDG.E R3, desc[UR4][R2.64] ;  /* 0x0000000402037981 */ /* 0x002ea2000c1e1900 */
[----:B------:R-:W-:-:S04]  /*0130*/  IMAD R7, R0, UR7, R7 ;  /* 0x0000000700077c24 */ /* 0x000fc8000f8e0207 */
[----:B0-----:R-:W-:-:S05]  /*0140*/  IMAD.WIDE R4, R7, 0x4, R4 ;  /* 0x0000000407047825 */ /* 0x001fca00078e0204 */
[----:B--2---:R-:W-:Y:S01]  /*0150*/  STG.E desc[UR4][R4.64], R3 ;  /* 0x0000000304007986 */ /* 0x004fe2000c101904 */
[----:B------:R-:W-:Y:S05]  /*0160*/  EXIT ;  /* 0x000000000000794d */ /* 0x000fea0003800000 */
.L_x_54:
        /* <DEDUP_REMOVED lines=9> */
.L_x_68:


//--------------------- .nv.shared.reserved.0     --------------------------
	.section	.nv.shared.reserved.0,"aw",@nobits
	.weak		__nv_reservedSMEM_offset_0_alias
	.size		__nv_reservedSMEM_offset_0_alias, 0, 64
	.other		__nv_reservedSMEM_offset_0_alias,@"STO_CUDA_RESERVED_SHARED STV_DEFAULT"
__nv_reservedSMEM_offset_0_alias:
	.zero		0
	.zero		64


//--------------------- .nv.constant0._Z25elementWiseSubtractKernelPfPKfS_ii --------------------------
	.section	.nv.constant0._Z25elementWiseSubtractKernelPfPKfS_ii,"a",@progbits
	.sectionflags	@""
	.align	4
.nv.constant0._Z25elementWiseSubtractKernelPfPKfS_ii:
	.zero		928


//--------------------- .nv.constant0._Z19matrixMeanRowKernelPfS_ii --------------------------
	.section	.nv.constant0._Z19matrixMeanRowKernelPfS_ii,"a",@progbits
	.sectionflags	@""
	.align	4
.nv.constant0._Z19matrixMeanRowKernelPfS_ii:
	.zero		920


//--------------------- .nv.constant0._Z31elementWiseMultiplyScalarKernelPffS_ii --------------------------
	.section	.nv.constant0._Z31elementWiseMultiplyScalarKernelPffS_ii,"a",@progbits
	.sectionflags	@""
	.align	4
.nv.constant0._Z31elementWiseMultiplyScalarKernelPffS_ii:
	.zero		928


//--------------------- .nv.constant0._Z19elementWiseMultiplyPKfS0_Pfi --------------------------
	.section	.nv.constant0._Z19elementWiseMultiplyPKfS0_Pfi,"a",@progbits
	.sectionflags	@""
	.align	4
.nv.constant0._Z19elementWiseMultiplyPKfS0_Pfi:
	.zero		924


//--------------------- .nv.constant0._Z23sigmoidDerivativeKernelPKfPfi --------------------------
	.section	.nv.constant0._Z23sigmoidDerivativeKernelPKfPfi,"a",@progbits
	.sectionflags	@""
	.align	4
.nv.constant0._Z23sigmoidDerivativeKernelPKfPfi:
	.zero		916


//--------------------- .nv.constant0._Z14subtractKernelPKfS0_Pfii --------------------------
	.section	.nv.constant0._Z14subtractKernelPKfS0_Pfii,"a",@progbits
	.sectionflags	@""
	.align	4
.nv.constant0._Z14subtractKernelPKfS0_Pfii:
	.zero		928


//--------------------- .nv.constant0._Z13sigmoidKernelPKfPfi --------------------------
	.section	.nv.constant0._Z13sigmoidKernelPKfPfi,"a",@progbits
	.sectionflags	@""
	.align	4
.nv.constant0._Z13sigmoidKernelPKfPfi:
	.zero		916


//--------------------- .nv.constant0._Z13addBiasKernelPKfS0_Pfii --------------------------
	.section	.nv.constant0._Z13addBiasKernelPKfS0_Pfii,"a",@progbits
	.sectionflags	@""
	.align	4
.nv.constant0._Z13addBiasKernelPKfS0_Pfii:
	.zero		928


//--------------------- .nv.constant0._Z29matrixMultiplyTransposeKernelPfS_S_iiii --------------------------
	.section	.nv.constant0._Z29matrixMultiplyTransposeKernelPfS_S_iiii,"a",@progbits
	.sectionflags	@""
	.align	4
.nv.constant0._Z29matrixMultiplyTransposeKernelPfS_S_iiii:
	.zero		936


//--------------------- .nv.constant0._Z10gemmKernelPKfS0_Pfiii --------------------------
	.section	.nv.constant0._Z10gemmKernelPKfS0_Pfiii,"a",@progbits
	.sectionflags	@""
	.align	4
.nv.constant0._Z10gemmKernelPKfS0_Pfiii:
	.zero		932


//--------------------- .nv.constant0._Z15transposeKernelPfS_ii --------------------------
	.section	.nv.constant0._Z15transposeKernelPfS_ii,"a",@progbits
	.sectionflags	@""
	.align	4
.nv.constant0._Z15transposeKernelPfS_ii:
	.zero		920


//--------------------- SYMBOLS --------------------------

	.type		.nv.reservedSmem.offset0,@object
	.size		.nv.reservedSmem.offset0,0x4
